//
// Generated by NVIDIA NVVM Compiler
//
// Compiler Build ID: CL-36424714
// Cuda compilation tools, release 13.0, V13.0.88
// Based on NVVM 20.0.0
//

.version 9.0
.target sm_100
.address_size 64

	// .globl	_Z19compactPrimesKernelPiS_
// _ZZ19compactPrimesKernelPiS_E10predicates has been demoted
// _ZZ34compactPrimesNoBankConflictsKernelPiS_E16predicatesPadded has been demoted
// _ZZ21multiBlockPrimeKernelPiS_S_S_E16sharedPredicates has been demoted
// _ZZ15scanBlockTotalsPiE12sharedTotals has been demoted

.visible .entry _Z19compactPrimesKernelPiS_(
	.param .u64 .ptr .align 1 _Z19compactPrimesKernelPiS__param_0,
	.param .u64 .ptr .align 1 _Z19compactPrimesKernelPiS__param_1
)
{
	.reg .pred 	%p<59>;
	.reg .b32 	%r<125>;
	.reg .b64 	%rd<11>;
	// demoted variable
	.shared .align 4 .b8 _ZZ19compactPrimesKernelPiS_E10predicates[8192];
	ld.param.u64 	%rd3, [_Z19compactPrimesKernelPiS__param_0];
	ld.param.u64 	%rd4, [_Z19compactPrimesKernelPiS__param_1];
	cvta.to.global.u64 	%rd1, %rd4;
	cvta.to.global.u64 	%rd5, %rd3;
	mov.u32 	%r1, %tid.x;
	shl.b32 	%r2, %r1, 1;
	or.b32  	%r3, %r2, 1;
	mul.wide.u32 	%rd6, %r2, 4;
	add.s64 	%rd2, %rd5, %rd6;
	ld.global.u32 	%r4, [%rd2];
	and.b32  	%r24, %r4, -2;
	setp.eq.s32 	%p4, %r24, 2;
	mov.b32 	%r23, 1;
	mov.pred 	%p3, 0;
	mov.pred 	%p57, %p3;
	mov.u32 	%r122, %r23;
	@%p4 bra 	$L__BB0_7;
	setp.lt.s32 	%p6, %r4, 2;
	and.b32  	%r26, %r4, 1;
	setp.eq.b32 	%p7, %r26, 1;
	not.pred 	%p8, %p7;
	mad.lo.s32 	%r27, %r4, -1431655765, 715827882;
	setp.lt.u32 	%p9, %r27, 1431655765;
	or.pred  	%p10, %p8, %p9;
	or.pred  	%p11, %p10, %p6;
	mov.b32 	%r25, 0;
	mov.pred 	%p5, -1;
	mov.pred 	%p57, %p5;
	mov.u32 	%r122, %r25;
	@%p11 bra 	$L__BB0_7;
	setp.lt.u32 	%p13, %r4, 25;
	mov.pred 	%p57, %p3;
	mov.u32 	%r122, %r23;
	@%p13 bra 	$L__BB0_7;
	mov.b32 	%r121, 5;
	bra.uni 	$L__BB0_5;
$L__BB0_4:
	add.s32 	%r121, %r121, 6;
	mul.lo.s32 	%r36, %r121, %r121;
	setp.gt.s32 	%p19, %r36, %r4;
	mov.pred 	%p57, %p3;
	mov.u32 	%r122, %r23;
	@%p19 bra 	$L__BB0_7;
$L__BB0_5:
	rem.u32 	%r31, %r4, %r121;
	setp.eq.s32 	%p15, %r31, 0;
	mov.pred 	%p57, %p5;
	mov.u32 	%r122, %r25;
	@%p15 bra 	$L__BB0_7;
	add.s32 	%r33, %r121, 2;
	rem.u32 	%r34, %r4, %r33;
	setp.ne.s32 	%p17, %r34, 0;
	mov.pred 	%p57, %p5;
	mov.u32 	%r122, %r25;
	@%p17 bra 	$L__BB0_4;
$L__BB0_7:
	ld.global.u32 	%r8, [%rd2+4];
	and.b32  	%r38, %r8, -2;
	setp.eq.s32 	%p21, %r38, 2;
	mov.b32 	%r37, 1;
	mov.pred 	%p20, 0;
	mov.pred 	%p58, %p20;
	mov.u32 	%r124, %r37;
	@%p21 bra 	$L__BB0_14;
	setp.lt.s32 	%p23, %r8, 2;
	and.b32  	%r40, %r8, 1;
	setp.eq.b32 	%p24, %r40, 1;
	not.pred 	%p25, %p24;
	mad.lo.s32 	%r41, %r8, -1431655765, 715827882;
	setp.lt.u32 	%p26, %r41, 1431655765;
	or.pred  	%p27, %p25, %p26;
	or.pred  	%p28, %p27, %p23;
	mov.b32 	%r39, 0;
	mov.pred 	%p22, -1;
	mov.pred 	%p58, %p22;
	mov.u32 	%r124, %r39;
	@%p28 bra 	$L__BB0_14;
	setp.lt.u32 	%p30, %r8, 25;
	mov.pred 	%p58, %p20;
	mov.u32 	%r124, %r37;
	@%p30 bra 	$L__BB0_14;
	mov.b32 	%r123, 5;
	bra.uni 	$L__BB0_12;
$L__BB0_11:
	add.s32 	%r123, %r123, 6;
	mul.lo.s32 	%r50, %r123, %r123;
	setp.gt.s32 	%p36, %r50, %r8;
	mov.pred 	%p58, %p20;
	mov.u32 	%r124, %r37;
	@%p36 bra 	$L__BB0_14;
$L__BB0_12:
	rem.u32 	%r45, %r8, %r123;
	setp.eq.s32 	%p32, %r45, 0;
	mov.pred 	%p58, %p22;
	mov.u32 	%r124, %r39;
	@%p32 bra 	$L__BB0_14;
	add.s32 	%r47, %r123, 2;
	rem.u32 	%r48, %r8, %r47;
	setp.ne.s32 	%p34, %r48, 0;
	mov.pred 	%p58, %p22;
	mov.u32 	%r124, %r39;
	@%p34 bra 	$L__BB0_11;
$L__BB0_14:
	shl.b32 	%r51, %r2, 2;
	mov.u32 	%r52, _ZZ19compactPrimesKernelPiS_E10predicates;
	add.s32 	%r12, %r52, %r51;
	st.shared.u32 	[%r12], %r122;
	st.shared.u32 	[%r12+4], %r124;
	bar.sync 	0;
	bar.sync 	0;
	ld.shared.u32 	%r53, [%r12];
	ld.shared.u32 	%r54, [%r12+4];
	add.s32 	%r55, %r54, %r53;
	st.shared.u32 	[%r12+4], %r55;
	bar.sync 	0;
	setp.gt.u32 	%p37, %r1, 511;
	shl.b32 	%r13, %r3, 3;
	add.s32 	%r14, %r52, %r13;
	@%p37 bra 	$L__BB0_16;
	ld.shared.u32 	%r56, [%r14+-4];
	ld.shared.u32 	%r57, [%r14+4];
	add.s32 	%r58, %r57, %r56;
	st.shared.u32 	[%r14+4], %r58;
$L__BB0_16:
	bar.sync 	0;
	setp.gt.u32 	%p38, %r1, 255;
	add.s32 	%r15, %r14, %r13;
	@%p38 bra 	$L__BB0_18;
	ld.shared.u32 	%r59, [%r15+-4];
	ld.shared.u32 	%r60, [%r15+12];
	add.s32 	%r61, %r60, %r59;
	st.shared.u32 	[%r15+12], %r61;
$L__BB0_18:
	bar.sync 	0;
	setp.gt.u32 	%p39, %r1, 127;
	mad.lo.s32 	%r16, %r3, 24, %r14;
	@%p39 bra 	$L__BB0_20;
	ld.shared.u32 	%r62, [%r16+-4];
	ld.shared.u32 	%r63, [%r16+28];
	add.s32 	%r64, %r63, %r62;
	st.shared.u32 	[%r16+28], %r64;
$L__BB0_20:
	bar.sync 	0;
	setp.gt.u32 	%p40, %r1, 63;
	mad.lo.s32 	%r17, %r3, 56, %r14;
	@%p40 bra 	$L__BB0_22;
	ld.shared.u32 	%r65, [%r17+-4];
	ld.shared.u32 	%r66, [%r17+60];
	add.s32 	%r67, %r66, %r65;
	st.shared.u32 	[%r17+60], %r67;
$L__BB0_22:
	bar.sync 	0;
	setp.gt.u32 	%p41, %r1, 31;
	mad.lo.s32 	%r18, %r3, 120, %r14;
	@%p41 bra 	$L__BB0_24;
	ld.shared.u32 	%r68, [%r18+-4];
	ld.shared.u32 	%r69, [%r18+124];
	add.s32 	%r70, %r69, %r68;
	st.shared.u32 	[%r18+124], %r70;
$L__BB0_24:
	bar.sync 	0;
	setp.gt.u32 	%p42, %r1, 15;
	mad.lo.s32 	%r19, %r3, 248, %r14;
	@%p42 bra 	$L__BB0_26;
	ld.shared.u32 	%r71, [%r19+-4];
	ld.shared.u32 	%r72, [%r19+252];
	add.s32 	%r73, %r72, %r71;
	st.shared.u32 	[%r19+252], %r73;
$L__BB0_26:
	bar.sync 	0;
	setp.gt.u32 	%p43, %r1, 7;
	mad.lo.s32 	%r20, %r3, 504, %r14;
	@%p43 bra 	$L__BB0_28;
	ld.shared.u32 	%r74, [%r20+-4];
	ld.shared.u32 	%r75, [%r20+508];
	add.s32 	%r76, %r75, %r74;
	st.shared.u32 	[%r20+508], %r76;
$L__BB0_28:
	bar.sync 	0;
	setp.gt.u32 	%p44, %r1, 3;
	mad.lo.s32 	%r21, %r3, 1016, %r14;
	@%p44 bra 	$L__BB0_30;
	ld.shared.u32 	%r77, [%r21+-4];
	ld.shared.u32 	%r78, [%r21+1020];
	add.s32 	%r79, %r78, %r77;
	st.shared.u32 	[%r21+1020], %r79;
$L__BB0_30:
	bar.sync 	0;
	setp.gt.u32 	%p45, %r1, 1;
	mad.lo.s32 	%r22, %r3, 2040, %r14;
	@%p45 bra 	$L__BB0_32;
	ld.shared.u32 	%r80, [%r22+-4];
	ld.shared.u32 	%r81, [%r22+2044];
	add.s32 	%r82, %r81, %r80;
	st.shared.u32 	[%r22+2044], %r82;
$L__BB0_32:
	bar.sync 	0;
	setp.ne.s32 	%p46, %r1, 0;
	@%p46 bra 	$L__BB0_34;
	mov.b32 	%r83, 0;
	st.shared.u32 	[_ZZ19compactPrimesKernelPiS_E10predicates+8188], %r83;
$L__BB0_34:
	setp.ne.s32 	%p47, %r1, 0;
	bar.sync 	0;
	@%p47 bra 	$L__BB0_36;
	ld.shared.u32 	%r84, [_ZZ19compactPrimesKernelPiS_E10predicates+4092];
	ld.shared.u32 	%r85, [_ZZ19compactPrimesKernelPiS_E10predicates+8188];
	st.shared.u32 	[_ZZ19compactPrimesKernelPiS_E10predicates+4092], %r85;
	add.s32 	%r86, %r85, %r84;
	st.shared.u32 	[_ZZ19compactPrimesKernelPiS_E10predicates+8188], %r86;
$L__BB0_36:
	setp.gt.u32 	%p48, %r1, 1;
	bar.sync 	0;
	@%p48 bra 	$L__BB0_38;
	ld.shared.u32 	%r87, [%r22+-4];
	ld.shared.u32 	%r88, [%r22+2044];
	st.shared.u32 	[%r22+-4], %r88;
	add.s32 	%r89, %r88, %r87;
	st.shared.u32 	[%r22+2044], %r89;
$L__BB0_38:
	setp.gt.u32 	%p49, %r1, 3;
	bar.sync 	0;
	@%p49 bra 	$L__BB0_40;
	ld.shared.u32 	%r90, [%r21+-4];
	ld.shared.u32 	%r91, [%r21+1020];
	st.shared.u32 	[%r21+-4], %r91;
	add.s32 	%r92, %r91, %r90;
	st.shared.u32 	[%r21+1020], %r92;
$L__BB0_40:
	setp.gt.u32 	%p50, %r1, 7;
	bar.sync 	0;
	@%p50 bra 	$L__BB0_42;
	ld.shared.u32 	%r93, [%r20+-4];
	ld.shared.u32 	%r94, [%r20+508];
	st.shared.u32 	[%r20+-4], %r94;
	add.s32 	%r95, %r94, %r93;
	st.shared.u32 	[%r20+508], %r95;
$L__BB0_42:
	setp.gt.u32 	%p51, %r1, 15;
	bar.sync 	0;
	@%p51 bra 	$L__BB0_44;
	ld.shared.u32 	%r96, [%r19+-4];
	ld.shared.u32 	%r97, [%r19+252];
	st.shared.u32 	[%r19+-4], %r97;
	add.s32 	%r98, %r97, %r96;
	st.shared.u32 	[%r19+252], %r98;
$L__BB0_44:
	setp.gt.u32 	%p52, %r1, 31;
	bar.sync 	0;
	@%p52 bra 	$L__BB0_46;
	ld.shared.u32 	%r99, [%r18+-4];
	ld.shared.u32 	%r100, [%r18+124];
	st.shared.u32 	[%r18+-4], %r100;
	add.s32 	%r101, %r100, %r99;
	st.shared.u32 	[%r18+124], %r101;
$L__BB0_46:
	setp.gt.u32 	%p53, %r1, 63;
	bar.sync 	0;
	@%p53 bra 	$L__BB0_48;
	ld.shared.u32 	%r102, [%r17+-4];
	ld.shared.u32 	%r103, [%r17+60];
	st.shared.u32 	[%r17+-4], %r103;
	add.s32 	%r104, %r103, %r102;
	st.shared.u32 	[%r17+60], %r104;
$L__BB0_48:
	setp.gt.u32 	%p54, %r1, 127;
	bar.sync 	0;
	@%p54 bra 	$L__BB0_50;
	ld.shared.u32 	%r105, [%r16+-4];
	ld.shared.u32 	%r106, [%r16+28];
	st.shared.u32 	[%r16+-4], %r106;
	add.s32 	%r107, %r106, %r105;
	st.shared.u32 	[%r16+28], %r107;
$L__BB0_50:
	setp.gt.u32 	%p55, %r1, 255;
	bar.sync 	0;
	@%p55 bra 	$L__BB0_52;
	ld.shared.u32 	%r108, [%r15+-4];
	ld.shared.u32 	%r109, [%r15+12];
	st.shared.u32 	[%r15+-4], %r109;
	add.s32 	%r110, %r109, %r108;
	st.shared.u32 	[%r15+12], %r110;
$L__BB0_52:
	setp.gt.u32 	%p56, %r1, 511;
	bar.sync 	0;
	@%p56 bra 	$L__BB0_54;
	ld.shared.u32 	%r111, [%r14+-4];
	ld.shared.u32 	%r112, [%r14+4];
	st.shared.u32 	[%r14+-4], %r112;
	add.s32 	%r113, %r112, %r111;
	st.shared.u32 	[%r14+4], %r113;
$L__BB0_54:
	bar.sync 	0;
	ld.shared.u32 	%r114, [%r12];
	ld.shared.u32 	%r115, [%r12+4];
	st.shared.u32 	[%r12], %r115;
	add.s32 	%r116, %r115, %r114;
	st.shared.u32 	[%r12+4], %r116;
	bar.sync 	0;
	@%p57 bra 	$L__BB0_56;
	ld.global.u32 	%r117, [%rd2];
	ld.shared.u32 	%r118, [%r12];
	mul.wide.s32 	%rd7, %r118, 4;
	add.s64 	%rd8, %rd1, %rd7;
	st.global.u32 	[%rd8], %r117;
$L__BB0_56:
	@%p58 bra 	$L__BB0_58;
	ld.global.u32 	%r119, [%rd2+4];
	ld.shared.u32 	%r120, [%r12+4];
	mul.wide.s32 	%rd9, %r120, 4;
	add.s64 	%rd10, %rd1, %rd9;
	st.global.u32 	[%rd10], %r119;
$L__BB0_58:
	ret;

}
	// .globl	_Z34compactPrimesNoBankConflictsKernelPiS_
.visible .entry _Z34compactPrimesNoBankConflictsKernelPiS_(
	.param .u64 .ptr .align 1 _Z34compactPrimesNoBankConflictsKernelPiS__param_0,
	.param .u64 .ptr .align 1 _Z34compactPrimesNoBankConflictsKernelPiS__param_1
)
{
	.reg .pred 	%p<59>;
	.reg .b32 	%r<336>;
	.reg .b64 	%rd<11>;
	// demoted variable
	.shared .align 4 .b8 _ZZ34compactPrimesNoBankConflictsKernelPiS_E16predicatesPadded[8448];
	ld.param.u64 	%rd3, [_Z34compactPrimesNoBankConflictsKernelPiS__param_0];
	ld.param.u64 	%rd4, [_Z34compactPrimesNoBankConflictsKernelPiS__param_1];
	cvta.to.global.u64 	%rd1, %rd4;
	cvta.to.global.u64 	%rd5, %rd3;
	mov.u32 	%r1, %tid.x;
	shl.b32 	%r2, %r1, 1;
	or.b32  	%r3, %r2, 1;
	mul.wide.u32 	%rd6, %r2, 4;
	add.s64 	%rd2, %rd5, %rd6;
	ld.global.u32 	%r4, [%rd2];
	and.b32  	%r16, %r4, -2;
	setp.eq.s32 	%p4, %r16, 2;
	mov.b32 	%r15, 1;
	mov.pred 	%p3, 0;
	mov.pred 	%p57, %p3;
	mov.u32 	%r333, %r15;
	@%p4 bra 	$L__BB1_7;
	setp.lt.s32 	%p6, %r4, 2;
	and.b32  	%r18, %r4, 1;
	setp.eq.b32 	%p7, %r18, 1;
	not.pred 	%p8, %p7;
	mad.lo.s32 	%r19, %r4, -1431655765, 715827882;
	setp.lt.u32 	%p9, %r19, 1431655765;
	or.pred  	%p10, %p8, %p9;
	or.pred  	%p11, %p10, %p6;
	mov.b32 	%r17, 0;
	mov.pred 	%p5, -1;
	mov.pred 	%p57, %p5;
	mov.u32 	%r333, %r17;
	@%p11 bra 	$L__BB1_7;
	setp.lt.u32 	%p13, %r4, 25;
	mov.pred 	%p57, %p3;
	mov.u32 	%r333, %r15;
	@%p13 bra 	$L__BB1_7;
	mov.b32 	%r332, 5;
	bra.uni 	$L__BB1_5;
$L__BB1_4:
	add.s32 	%r332, %r332, 6;
	mul.lo.s32 	%r28, %r332, %r332;
	setp.gt.s32 	%p19, %r28, %r4;
	mov.pred 	%p57, %p3;
	mov.u32 	%r333, %r15;
	@%p19 bra 	$L__BB1_7;
$L__BB1_5:
	rem.u32 	%r23, %r4, %r332;
	setp.eq.s32 	%p15, %r23, 0;
	mov.pred 	%p57, %p5;
	mov.u32 	%r333, %r17;
	@%p15 bra 	$L__BB1_7;
	add.s32 	%r25, %r332, 2;
	rem.u32 	%r26, %r4, %r25;
	setp.ne.s32 	%p17, %r26, 0;
	mov.pred 	%p57, %p5;
	mov.u32 	%r333, %r17;
	@%p17 bra 	$L__BB1_4;
$L__BB1_7:
	ld.global.u32 	%r8, [%rd2+4];
	and.b32  	%r30, %r8, -2;
	setp.eq.s32 	%p21, %r30, 2;
	mov.b32 	%r29, 1;
	mov.pred 	%p20, 0;
	mov.pred 	%p58, %p20;
	mov.u32 	%r335, %r29;
	@%p21 bra 	$L__BB1_14;
	setp.lt.s32 	%p23, %r8, 2;
	and.b32  	%r32, %r8, 1;
	setp.eq.b32 	%p24, %r32, 1;
	not.pred 	%p25, %p24;
	mad.lo.s32 	%r33, %r8, -1431655765, 715827882;
	setp.lt.u32 	%p26, %r33, 1431655765;
	or.pred  	%p27, %p25, %p26;
	or.pred  	%p28, %p27, %p23;
	mov.b32 	%r31, 0;
	mov.pred 	%p22, -1;
	mov.pred 	%p58, %p22;
	mov.u32 	%r335, %r31;
	@%p28 bra 	$L__BB1_14;
	setp.lt.u32 	%p30, %r8, 25;
	mov.pred 	%p58, %p20;
	mov.u32 	%r335, %r29;
	@%p30 bra 	$L__BB1_14;
	mov.b32 	%r334, 5;
	bra.uni 	$L__BB1_12;
$L__BB1_11:
	add.s32 	%r334, %r334, 6;
	mul.lo.s32 	%r42, %r334, %r334;
	setp.gt.s32 	%p36, %r42, %r8;
	mov.pred 	%p58, %p20;
	mov.u32 	%r335, %r29;
	@%p36 bra 	$L__BB1_14;
$L__BB1_12:
	rem.u32 	%r37, %r8, %r334;
	setp.eq.s32 	%p32, %r37, 0;
	mov.pred 	%p58, %p22;
	mov.u32 	%r335, %r31;
	@%p32 bra 	$L__BB1_14;
	add.s32 	%r39, %r334, 2;
	rem.u32 	%r40, %r8, %r39;
	setp.ne.s32 	%p34, %r40, 0;
	mov.pred 	%p58, %p22;
	mov.u32 	%r335, %r31;
	@%p34 bra 	$L__BB1_11;
$L__BB1_14:
	shr.u32 	%r43, %r1, 4;
	add.s32 	%r44, %r2, %r43;
	shl.b32 	%r45, %r44, 2;
	mov.u32 	%r46, _ZZ34compactPrimesNoBankConflictsKernelPiS_E16predicatesPadded;
	add.s32 	%r12, %r46, %r45;
	st.shared.u32 	[%r12], %r333;
	shr.u32 	%r47, %r3, 5;
	add.s32 	%r48, %r47, %r2;
	shl.b32 	%r49, %r48, 2;
	add.s32 	%r13, %r46, %r49;
	st.shared.u32 	[%r13+4], %r335;
	bar.sync 	0;
	add.s32 	%r14, %r2, 2;
	bar.sync 	0;
	ld.shared.u32 	%r50, [%r12];
	ld.shared.u32 	%r51, [%r13+4];
	add.s32 	%r52, %r51, %r50;
	st.shared.u32 	[%r13+4], %r52;
	bar.sync 	0;
	setp.gt.u32 	%p37, %r1, 511;
	@%p37 bra 	$L__BB1_16;
	shl.b32 	%r53, %r3, 1;
	add.s32 	%r54, %r53, -1;
	shl.b32 	%r55, %r14, 1;
	shr.u32 	%r56, %r54, 5;
	add.s32 	%r57, %r56, %r53;
	shl.b32 	%r58, %r57, 2;
	add.s32 	%r60, %r46, %r58;
	ld.shared.u32 	%r61, [%r60+-4];
	shr.u32 	%r62, %r53, 5;
	add.s32 	%r63, %r62, %r55;
	shl.b32 	%r64, %r63, 2;
	add.s32 	%r65, %r46, %r64;
	ld.shared.u32 	%r66, [%r65+-4];
	add.s32 	%r67, %r66, %r61;
	st.shared.u32 	[%r65+-4], %r67;
$L__BB1_16:
	bar.sync 	0;
	setp.gt.u32 	%p38, %r1, 255;
	@%p38 bra 	$L__BB1_18;
	shl.b32 	%r68, %r3, 2;
	add.s32 	%r69, %r68, -1;
	shl.b32 	%r70, %r14, 2;
	shr.u32 	%r71, %r69, 5;
	add.s32 	%r72, %r71, %r68;
	shl.b32 	%r73, %r72, 2;
	add.s32 	%r75, %r46, %r73;
	ld.shared.u32 	%r76, [%r75+-4];
	shr.u32 	%r77, %r68, 5;
	add.s32 	%r78, %r77, %r70;
	shl.b32 	%r79, %r78, 2;
	add.s32 	%r80, %r46, %r79;
	ld.shared.u32 	%r81, [%r80+-4];
	add.s32 	%r82, %r81, %r76;
	st.shared.u32 	[%r80+-4], %r82;
$L__BB1_18:
	bar.sync 	0;
	setp.gt.u32 	%p39, %r1, 127;
	@%p39 bra 	$L__BB1_20;
	shl.b32 	%r83, %r3, 3;
	add.s32 	%r84, %r83, -1;
	shl.b32 	%r85, %r14, 3;
	shr.u32 	%r86, %r84, 5;
	add.s32 	%r87, %r86, %r83;
	shl.b32 	%r88, %r87, 2;
	add.s32 	%r90, %r46, %r88;
	ld.shared.u32 	%r91, [%r90+-4];
	shr.u32 	%r92, %r83, 5;
	add.s32 	%r93, %r92, %r85;
	shl.b32 	%r94, %r93, 2;
	add.s32 	%r95, %r46, %r94;
	ld.shared.u32 	%r96, [%r95+-4];
	add.s32 	%r97, %r96, %r91;
	st.shared.u32 	[%r95+-4], %r97;
$L__BB1_20:
	bar.sync 	0;
	setp.gt.u32 	%p40, %r1, 63;
	@%p40 bra 	$L__BB1_22;
	shl.b32 	%r98, %r3, 4;
	add.s32 	%r99, %r98, -1;
	shl.b32 	%r100, %r14, 4;
	shr.u32 	%r101, %r99, 5;
	add.s32 	%r102, %r101, %r98;
	shl.b32 	%r103, %r102, 2;
	add.s32 	%r105, %r46, %r103;
	ld.shared.u32 	%r106, [%r105+-4];
	shr.u32 	%r107, %r98, 5;
	add.s32 	%r108, %r107, %r100;
	shl.b32 	%r109, %r108, 2;
	add.s32 	%r110, %r46, %r109;
	ld.shared.u32 	%r111, [%r110+-4];
	add.s32 	%r112, %r111, %r106;
	st.shared.u32 	[%r110+-4], %r112;
$L__BB1_22:
	bar.sync 	0;
	setp.gt.u32 	%p41, %r1, 31;
	@%p41 bra 	$L__BB1_24;
	shl.b32 	%r113, %r3, 5;
	add.s32 	%r114, %r113, -1;
	shl.b32 	%r115, %r14, 5;
	shr.u32 	%r116, %r114, 5;
	add.s32 	%r117, %r116, %r113;
	shl.b32 	%r118, %r117, 2;
	add.s32 	%r120, %r46, %r118;
	ld.shared.u32 	%r121, [%r120+-4];
	add.s32 	%r122, %r3, %r115;
	shl.b32 	%r123, %r122, 2;
	add.s32 	%r124, %r46, %r123;
	ld.shared.u32 	%r125, [%r124+-4];
	add.s32 	%r126, %r125, %r121;
	st.shared.u32 	[%r124+-4], %r126;
$L__BB1_24:
	bar.sync 	0;
	setp.gt.u32 	%p42, %r1, 15;
	@%p42 bra 	$L__BB1_26;
	shl.b32 	%r127, %r3, 6;
	add.s32 	%r128, %r127, -1;
	shl.b32 	%r129, %r14, 6;
	shr.u32 	%r130, %r128, 5;
	add.s32 	%r131, %r130, %r127;
	shl.b32 	%r132, %r131, 2;
	add.s32 	%r134, %r46, %r132;
	ld.shared.u32 	%r135, [%r134+-4];
	shr.u32 	%r136, %r127, 5;
	add.s32 	%r137, %r129, %r136;
	shl.b32 	%r138, %r137, 2;
	add.s32 	%r139, %r46, %r138;
	ld.shared.u32 	%r140, [%r139];
	add.s32 	%r141, %r140, %r135;
	st.shared.u32 	[%r139], %r141;
$L__BB1_26:
	bar.sync 	0;
	setp.gt.u32 	%p43, %r1, 7;
	@%p43 bra 	$L__BB1_28;
	shl.b32 	%r142, %r3, 7;
	add.s32 	%r143, %r142, -1;
	shl.b32 	%r144, %r14, 7;
	shr.u32 	%r145, %r143, 5;
	add.s32 	%r146, %r145, %r142;
	shl.b32 	%r147, %r146, 2;
	add.s32 	%r149, %r46, %r147;
	ld.shared.u32 	%r150, [%r149+-4];
	shr.u32 	%r151, %r142, 5;
	add.s32 	%r152, %r144, %r151;
	shl.b32 	%r153, %r152, 2;
	add.s32 	%r154, %r46, %r153;
	ld.shared.u32 	%r155, [%r154+8];
	add.s32 	%r156, %r155, %r150;
	st.shared.u32 	[%r154+8], %r156;
$L__BB1_28:
	bar.sync 	0;
	setp.gt.u32 	%p44, %r1, 3;
	@%p44 bra 	$L__BB1_30;
	shl.b32 	%r157, %r3, 8;
	add.s32 	%r158, %r157, -1;
	shl.b32 	%r159, %r14, 8;
	shr.u32 	%r160, %r158, 5;
	add.s32 	%r161, %r160, %r157;
	shl.b32 	%r162, %r161, 2;
	add.s32 	%r164, %r46, %r162;
	ld.shared.u32 	%r165, [%r164+-4];
	shr.u32 	%r166, %r157, 5;
	add.s32 	%r167, %r159, %r166;
	shl.b32 	%r168, %r167, 2;
	add.s32 	%r169, %r46, %r168;
	ld.shared.u32 	%r170, [%r169+24];
	add.s32 	%r171, %r170, %r165;
	st.shared.u32 	[%r169+24], %r171;
$L__BB1_30:
	bar.sync 	0;
	setp.gt.u32 	%p45, %r1, 1;
	@%p45 bra 	$L__BB1_32;
	shl.b32 	%r172, %r3, 9;
	add.s32 	%r173, %r172, -1;
	shl.b32 	%r174, %r14, 9;
	shr.u32 	%r175, %r173, 5;
	add.s32 	%r176, %r175, %r172;
	shl.b32 	%r177, %r176, 2;
	add.s32 	%r179, %r46, %r177;
	ld.shared.u32 	%r180, [%r179+-4];
	shr.u32 	%r181, %r172, 5;
	add.s32 	%r182, %r174, %r181;
	shl.b32 	%r183, %r182, 2;
	add.s32 	%r184, %r46, %r183;
	ld.shared.u32 	%r185, [%r184+56];
	add.s32 	%r186, %r185, %r180;
	st.shared.u32 	[%r184+56], %r186;
$L__BB1_32:
	bar.sync 	0;
	setp.ne.s32 	%p46, %r1, 0;
	@%p46 bra 	$L__BB1_34;
	mov.b32 	%r187, 0;
	st.shared.u32 	[_ZZ34compactPrimesNoBankConflictsKernelPiS_E16predicatesPadded+8440], %r187;
$L__BB1_34:
	setp.ne.s32 	%p47, %r1, 0;
	bar.sync 	0;
	@%p47 bra 	$L__BB1_36;
	ld.shared.u32 	%r188, [_ZZ34compactPrimesNoBankConflictsKernelPiS_E16predicatesPadded+4216];
	ld.shared.u32 	%r189, [_ZZ34compactPrimesNoBankConflictsKernelPiS_E16predicatesPadded+8440];
	st.shared.u32 	[_ZZ34compactPrimesNoBankConflictsKernelPiS_E16predicatesPadded+4216], %r189;
	add.s32 	%r190, %r189, %r188;
	st.shared.u32 	[_ZZ34compactPrimesNoBankConflictsKernelPiS_E16predicatesPadded+8440], %r190;
$L__BB1_36:
	setp.gt.u32 	%p48, %r1, 1;
	bar.sync 	0;
	@%p48 bra 	$L__BB1_38;
	shl.b32 	%r191, %r3, 9;
	add.s32 	%r192, %r191, -1;
	shl.b32 	%r193, %r14, 9;
	shr.u32 	%r194, %r192, 5;
	add.s32 	%r195, %r194, %r191;
	shl.b32 	%r196, %r195, 2;
	add.s32 	%r198, %r46, %r196;
	ld.shared.u32 	%r199, [%r198+-4];
	shr.u32 	%r200, %r191, 5;
	add.s32 	%r201, %r193, %r200;
	shl.b32 	%r202, %r201, 2;
	add.s32 	%r203, %r46, %r202;
	ld.shared.u32 	%r204, [%r203+56];
	st.shared.u32 	[%r198+-4], %r204;
	add.s32 	%r205, %r204, %r199;
	st.shared.u32 	[%r203+56], %r205;
$L__BB1_38:
	setp.gt.u32 	%p49, %r1, 3;
	bar.sync 	0;
	@%p49 bra 	$L__BB1_40;
	shl.b32 	%r206, %r3, 8;
	add.s32 	%r207, %r206, -1;
	shl.b32 	%r208, %r14, 8;
	shr.u32 	%r209, %r207, 5;
	add.s32 	%r210, %r209, %r206;
	shl.b32 	%r211, %r210, 2;
	add.s32 	%r213, %r46, %r211;
	ld.shared.u32 	%r214, [%r213+-4];
	shr.u32 	%r215, %r206, 5;
	add.s32 	%r216, %r208, %r215;
	shl.b32 	%r217, %r216, 2;
	add.s32 	%r218, %r46, %r217;
	ld.shared.u32 	%r219, [%r218+24];
	st.shared.u32 	[%r213+-4], %r219;
	add.s32 	%r220, %r219, %r214;
	st.shared.u32 	[%r218+24], %r220;
$L__BB1_40:
	setp.gt.u32 	%p50, %r1, 7;
	bar.sync 	0;
	@%p50 bra 	$L__BB1_42;
	shl.b32 	%r221, %r3, 7;
	add.s32 	%r222, %r221, -1;
	shl.b32 	%r223, %r14, 7;
	shr.u32 	%r224, %r222, 5;
	add.s32 	%r225, %r224, %r221;
	shl.b32 	%r226, %r225, 2;
	add.s32 	%r228, %r46, %r226;
	ld.shared.u32 	%r229, [%r228+-4];
	shr.u32 	%r230, %r221, 5;
	add.s32 	%r231, %r223, %r230;
	shl.b32 	%r232, %r231, 2;
	add.s32 	%r233, %r46, %r232;
	ld.shared.u32 	%r234, [%r233+8];
	st.shared.u32 	[%r228+-4], %r234;
	add.s32 	%r235, %r234, %r229;
	st.shared.u32 	[%r233+8], %r235;
$L__BB1_42:
	setp.gt.u32 	%p51, %r1, 15;
	bar.sync 	0;
	@%p51 bra 	$L__BB1_44;
	shl.b32 	%r236, %r3, 6;
	add.s32 	%r237, %r236, -1;
	shl.b32 	%r238, %r14, 6;
	shr.u32 	%r239, %r237, 5;
	add.s32 	%r240, %r239, %r236;
	shl.b32 	%r241, %r240, 2;
	add.s32 	%r243, %r46, %r241;
	ld.shared.u32 	%r244, [%r243+-4];
	shr.u32 	%r245, %r236, 5;
	add.s32 	%r246, %r238, %r245;
	shl.b32 	%r247, %r246, 2;
	add.s32 	%r248, %r46, %r247;
	ld.shared.u32 	%r249, [%r248];
	st.shared.u32 	[%r243+-4], %r249;
	add.s32 	%r250, %r249, %r244;
	st.shared.u32 	[%r248], %r250;
$L__BB1_44:
	setp.gt.u32 	%p52, %r1, 31;
	bar.sync 	0;
	@%p52 bra 	$L__BB1_46;
	shl.b32 	%r251, %r3, 5;
	add.s32 	%r252, %r251, -1;
	shl.b32 	%r253, %r14, 5;
	shr.u32 	%r254, %r252, 5;
	add.s32 	%r255, %r254, %r251;
	shl.b32 	%r256, %r255, 2;
	add.s32 	%r258, %r46, %r256;
	ld.shared.u32 	%r259, [%r258+-4];
	add.s32 	%r260, %r3, %r253;
	shl.b32 	%r261, %r260, 2;
	add.s32 	%r262, %r46, %r261;
	ld.shared.u32 	%r263, [%r262+-4];
	st.shared.u32 	[%r258+-4], %r263;
	add.s32 	%r264, %r263, %r259;
	st.shared.u32 	[%r262+-4], %r264;
$L__BB1_46:
	setp.gt.u32 	%p53, %r1, 63;
	bar.sync 	0;
	@%p53 bra 	$L__BB1_48;
	shl.b32 	%r265, %r3, 4;
	add.s32 	%r266, %r265, -1;
	shl.b32 	%r267, %r14, 4;
	shr.u32 	%r268, %r266, 5;
	add.s32 	%r269, %r268, %r265;
	shl.b32 	%r270, %r269, 2;
	add.s32 	%r272, %r46, %r270;
	ld.shared.u32 	%r273, [%r272+-4];
	shr.u32 	%r274, %r265, 5;
	add.s32 	%r275, %r274, %r267;
	shl.b32 	%r276, %r275, 2;
	add.s32 	%r277, %r46, %r276;
	ld.shared.u32 	%r278, [%r277+-4];
	st.shared.u32 	[%r272+-4], %r278;
	add.s32 	%r279, %r278, %r273;
	st.shared.u32 	[%r277+-4], %r279;
$L__BB1_48:
	setp.gt.u32 	%p54, %r1, 127;
	bar.sync 	0;
	@%p54 bra 	$L__BB1_50;
	shl.b32 	%r280, %r3, 3;
	add.s32 	%r281, %r280, -1;
	shl.b32 	%r282, %r14, 3;
	shr.u32 	%r283, %r281, 5;
	add.s32 	%r284, %r283, %r280;
	shl.b32 	%r285, %r284, 2;
	add.s32 	%r287, %r46, %r285;
	ld.shared.u32 	%r288, [%r287+-4];
	shr.u32 	%r289, %r280, 5;
	add.s32 	%r290, %r289, %r282;
	shl.b32 	%r291, %r290, 2;
	add.s32 	%r292, %r46, %r291;
	ld.shared.u32 	%r293, [%r292+-4];
	st.shared.u32 	[%r287+-4], %r293;
	add.s32 	%r294, %r293, %r288;
	st.shared.u32 	[%r292+-4], %r294;
$L__BB1_50:
	setp.gt.u32 	%p55, %r1, 255;
	bar.sync 	0;
	@%p55 bra 	$L__BB1_52;
	shl.b32 	%r295, %r3, 2;
	add.s32 	%r296, %r295, -1;
	shl.b32 	%r297, %r14, 2;
	shr.u32 	%r298, %r296, 5;
	add.s32 	%r299, %r298, %r295;
	shl.b32 	%r300, %r299, 2;
	add.s32 	%r302, %r46, %r300;
	ld.shared.u32 	%r303, [%r302+-4];
	shr.u32 	%r304, %r295, 5;
	add.s32 	%r305, %r304, %r297;
	shl.b32 	%r306, %r305, 2;
	add.s32 	%r307, %r46, %r306;
	ld.shared.u32 	%r308, [%r307+-4];
	st.shared.u32 	[%r302+-4], %r308;
	add.s32 	%r309, %r308, %r303;
	st.shared.u32 	[%r307+-4], %r309;
$L__BB1_52:
	setp.gt.u32 	%p56, %r1, 511;
	bar.sync 	0;
	@%p56 bra 	$L__BB1_54;
	shl.b32 	%r310, %r3, 1;
	add.s32 	%r311, %r310, -1;
	shl.b32 	%r312, %r14, 1;
	shr.u32 	%r313, %r311, 5;
	add.s32 	%r314, %r313, %r310;
	shl.b32 	%r315, %r314, 2;
	add.s32 	%r317, %r46, %r315;
	ld.shared.u32 	%r318, [%r317+-4];
	shr.u32 	%r319, %r310, 5;
	add.s32 	%r320, %r319, %r312;
	shl.b32 	%r321, %r320, 2;
	add.s32 	%r322, %r46, %r321;
	ld.shared.u32 	%r323, [%r322+-4];
	st.shared.u32 	[%r317+-4], %r323;
	add.s32 	%r324, %r323, %r318;
	st.shared.u32 	[%r322+-4], %r324;
$L__BB1_54:
	bar.sync 	0;
	ld.shared.u32 	%r325, [%r12];
	ld.shared.u32 	%r326, [%r13+4];
	st.shared.u32 	[%r12], %r326;
	add.s32 	%r327, %r326, %r325;
	st.shared.u32 	[%r13+4], %r327;
	bar.sync 	0;
	@%p57 bra 	$L__BB1_56;
	ld.global.u32 	%r328, [%rd2];
	ld.shared.u32 	%r329, [%r12];
	mul.wide.s32 	%rd7, %r329, 4;
	add.s64 	%rd8, %rd1, %rd7;
	st.global.u32 	[%rd8], %r328;
$L__BB1_56:
	@%p58 bra 	$L__BB1_58;
	ld.global.u32 	%r330, [%rd2+4];
	ld.shared.u32 	%r331, [%r13+4];
	mul.wide.s32 	%rd9, %r331, 4;
	add.s64 	%rd10, %rd1, %rd9;
	st.global.u32 	[%rd10], %r330;
$L__BB1_58:
	ret;

}
	// .globl	_Z21multiBlockPrimeKernelPiS_S_S_
.visible .entry _Z21multiBlockPrimeKernelPiS_S_S_(
	.param .u64 .ptr .align 1 _Z21multiBlockPrimeKernelPiS_S_S__param_0,
	.param .u64 .ptr .align 1 _Z21multiBlockPrimeKernelPiS_S_S__param_1,
	.param .u64 .ptr .align 1 _Z21multiBlockPrimeKernelPiS_S_S__param_2,
	.param .u64 .ptr .align 1 _Z21multiBlockPrimeKernelPiS_S_S__param_3
)
{
	.reg .pred 	%p<43>;
	.reg .b32 	%r<129>;
	.reg .b64 	%rd<17>;
	// demoted variable
	.shared .align 4 .b8 _ZZ21multiBlockPrimeKernelPiS_S_S_E16sharedPredicates[8192];
	ld.param.u64 	%rd6, [_Z21multiBlockPrimeKernelPiS_S_S__param_0];
	ld.param.u64 	%rd3, [_Z21multiBlockPrimeKernelPiS_S_S__param_1];
	ld.param.u64 	%rd4, [_Z21multiBlockPrimeKernelPiS_S_S__param_2];
	ld.param.u64 	%rd5, [_Z21multiBlockPrimeKernelPiS_S_S__param_3];
	cvta.to.global.u64 	%rd7, %rd6;
	mov.u32 	%r1, %tid.x;
	shl.b32 	%r2, %r1, 1;
	mov.u32 	%r3, %ctaid.x;
	shl.b32 	%r26, %r3, 11;
	or.b32  	%r4, %r26, %r2;
	mul.wide.s32 	%rd8, %r4, 4;
	add.s64 	%rd1, %rd7, %rd8;
	ld.global.u32 	%r5, [%rd1];
	and.b32  	%r27, %r5, -2;
	setp.eq.s32 	%p1, %r27, 2;
	mov.b32 	%r25, 1;
	mov.u32 	%r126, %r25;
	@%p1 bra 	$L__BB2_7;
	setp.lt.s32 	%p2, %r5, 2;
	and.b32  	%r29, %r5, 1;
	setp.eq.b32 	%p3, %r29, 1;
	not.pred 	%p4, %p3;
	mad.lo.s32 	%r30, %r5, -1431655765, 715827882;
	setp.lt.u32 	%p5, %r30, 1431655765;
	or.pred  	%p6, %p4, %p5;
	or.pred  	%p7, %p6, %p2;
	mov.b32 	%r28, 0;
	mov.u32 	%r126, %r28;
	@%p7 bra 	$L__BB2_7;
	setp.lt.u32 	%p8, %r5, 25;
	mov.u32 	%r126, %r25;
	@%p8 bra 	$L__BB2_7;
	mov.b32 	%r125, 5;
	bra.uni 	$L__BB2_5;
$L__BB2_4:
	add.s32 	%r125, %r125, 6;
	mul.lo.s32 	%r39, %r125, %r125;
	setp.gt.s32 	%p11, %r39, %r5;
	mov.u32 	%r126, %r25;
	@%p11 bra 	$L__BB2_7;
$L__BB2_5:
	rem.u32 	%r34, %r5, %r125;
	setp.eq.s32 	%p9, %r34, 0;
	mov.u32 	%r126, %r28;
	@%p9 bra 	$L__BB2_7;
	add.s32 	%r36, %r125, 2;
	rem.u32 	%r37, %r5, %r36;
	setp.ne.s32 	%p10, %r37, 0;
	mov.u32 	%r126, %r28;
	@%p10 bra 	$L__BB2_4;
$L__BB2_7:
	ld.global.u32 	%r9, [%rd1+4];
	and.b32  	%r41, %r9, -2;
	setp.eq.s32 	%p12, %r41, 2;
	mov.b32 	%r40, 1;
	mov.u32 	%r128, %r40;
	@%p12 bra 	$L__BB2_14;
	setp.lt.s32 	%p13, %r9, 2;
	and.b32  	%r43, %r9, 1;
	setp.eq.b32 	%p14, %r43, 1;
	not.pred 	%p15, %p14;
	mad.lo.s32 	%r44, %r9, -1431655765, 715827882;
	setp.lt.u32 	%p16, %r44, 1431655765;
	or.pred  	%p17, %p15, %p16;
	or.pred  	%p18, %p17, %p13;
	mov.b32 	%r42, 0;
	mov.u32 	%r128, %r42;
	@%p18 bra 	$L__BB2_14;
	setp.lt.u32 	%p19, %r9, 25;
	mov.u32 	%r128, %r40;
	@%p19 bra 	$L__BB2_14;
	mov.b32 	%r127, 5;
	bra.uni 	$L__BB2_12;
$L__BB2_11:
	add.s32 	%r127, %r127, 6;
	mul.lo.s32 	%r53, %r127, %r127;
	setp.gt.s32 	%p22, %r53, %r9;
	mov.u32 	%r128, %r40;
	@%p22 bra 	$L__BB2_14;
$L__BB2_12:
	rem.u32 	%r48, %r9, %r127;
	setp.eq.s32 	%p20, %r48, 0;
	mov.u32 	%r128, %r42;
	@%p20 bra 	$L__BB2_14;
	add.s32 	%r50, %r127, 2;
	rem.u32 	%r51, %r9, %r50;
	setp.ne.s32 	%p21, %r51, 0;
	mov.u32 	%r128, %r42;
	@%p21 bra 	$L__BB2_11;
$L__BB2_14:
	shl.b32 	%r54, %r2, 2;
	mov.u32 	%r55, _ZZ21multiBlockPrimeKernelPiS_S_S_E16sharedPredicates;
	add.s32 	%r13, %r55, %r54;
	st.shared.u32 	[%r13], %r126;
	add.s32 	%r14, %r2, 1;
	st.shared.u32 	[%r13+4], %r128;
	cvta.to.global.u64 	%rd9, %rd4;
	add.s64 	%rd11, %rd9, %rd8;
	st.global.u32 	[%rd11], %r126;
	st.global.u32 	[%rd11+4], %r128;
	bar.sync 	0;
	cvta.to.global.u64 	%rd12, %rd5;
	mul.wide.u32 	%rd13, %r3, 4;
	add.s64 	%rd2, %rd12, %rd13;
	bar.sync 	0;
	ld.shared.u32 	%r56, [%r13];
	ld.shared.u32 	%r57, [%r13+4];
	add.s32 	%r58, %r57, %r56;
	st.shared.u32 	[%r13+4], %r58;
	bar.sync 	0;
	setp.gt.u32 	%p23, %r1, 511;
	shl.b32 	%r15, %r14, 3;
	add.s32 	%r16, %r55, %r15;
	@%p23 bra 	$L__BB2_16;
	ld.shared.u32 	%r59, [%r16+-4];
	ld.shared.u32 	%r60, [%r16+4];
	add.s32 	%r61, %r60, %r59;
	st.shared.u32 	[%r16+4], %r61;
$L__BB2_16:
	bar.sync 	0;
	setp.gt.u32 	%p24, %r1, 255;
	add.s32 	%r17, %r16, %r15;
	@%p24 bra 	$L__BB2_18;
	ld.shared.u32 	%r62, [%r17+-4];
	ld.shared.u32 	%r63, [%r17+12];
	add.s32 	%r64, %r63, %r62;
	st.shared.u32 	[%r17+12], %r64;
$L__BB2_18:
	bar.sync 	0;
	setp.gt.u32 	%p25, %r1, 127;
	mad.lo.s32 	%r18, %r14, 24, %r16;
	@%p25 bra 	$L__BB2_20;
	ld.shared.u32 	%r65, [%r18+-4];
	ld.shared.u32 	%r66, [%r18+28];
	add.s32 	%r67, %r66, %r65;
	st.shared.u32 	[%r18+28], %r67;
$L__BB2_20:
	bar.sync 	0;
	setp.gt.u32 	%p26, %r1, 63;
	mad.lo.s32 	%r19, %r14, 56, %r16;
	@%p26 bra 	$L__BB2_22;
	ld.shared.u32 	%r68, [%r19+-4];
	ld.shared.u32 	%r69, [%r19+60];
	add.s32 	%r70, %r69, %r68;
	st.shared.u32 	[%r19+60], %r70;
$L__BB2_22:
	bar.sync 	0;
	setp.gt.u32 	%p27, %r1, 31;
	mad.lo.s32 	%r20, %r14, 120, %r16;
	@%p27 bra 	$L__BB2_24;
	ld.shared.u32 	%r71, [%r20+-4];
	ld.shared.u32 	%r72, [%r20+124];
	add.s32 	%r73, %r72, %r71;
	st.shared.u32 	[%r20+124], %r73;
$L__BB2_24:
	bar.sync 	0;
	setp.gt.u32 	%p28, %r1, 15;
	mad.lo.s32 	%r21, %r14, 248, %r16;
	@%p28 bra 	$L__BB2_26;
	ld.shared.u32 	%r74, [%r21+-4];
	ld.shared.u32 	%r75, [%r21+252];
	add.s32 	%r76, %r75, %r74;
	st.shared.u32 	[%r21+252], %r76;
$L__BB2_26:
	bar.sync 	0;
	setp.gt.u32 	%p29, %r1, 7;
	mad.lo.s32 	%r22, %r14, 504, %r16;
	@%p29 bra 	$L__BB2_28;
	ld.shared.u32 	%r77, [%r22+-4];
	ld.shared.u32 	%r78, [%r22+508];
	add.s32 	%r79, %r78, %r77;
	st.shared.u32 	[%r22+508], %r79;
$L__BB2_28:
	bar.sync 	0;
	setp.gt.u32 	%p30, %r1, 3;
	mad.lo.s32 	%r23, %r14, 1016, %r16;
	@%p30 bra 	$L__BB2_30;
	ld.shared.u32 	%r80, [%r23+-4];
	ld.shared.u32 	%r81, [%r23+1020];
	add.s32 	%r82, %r81, %r80;
	st.shared.u32 	[%r23+1020], %r82;
$L__BB2_30:
	bar.sync 	0;
	setp.gt.u32 	%p31, %r1, 1;
	mad.lo.s32 	%r24, %r14, 2040, %r16;
	@%p31 bra 	$L__BB2_32;
	ld.shared.u32 	%r83, [%r24+-4];
	ld.shared.u32 	%r84, [%r24+2044];
	add.s32 	%r85, %r84, %r83;
	st.shared.u32 	[%r24+2044], %r85;
$L__BB2_32:
	bar.sync 	0;
	setp.ne.s32 	%p32, %r1, 0;
	@%p32 bra 	$L__BB2_34;
	ld.shared.u32 	%r86, [_ZZ21multiBlockPrimeKernelPiS_S_S_E16sharedPredicates+4092];
	ld.shared.u32 	%r87, [_ZZ21multiBlockPrimeKernelPiS_S_S_E16sharedPredicates+8188];
	add.s32 	%r88, %r87, %r86;
	st.global.u32 	[%rd2], %r88;
	mov.b32 	%r89, 0;
	st.shared.u32 	[_ZZ21multiBlockPrimeKernelPiS_S_S_E16sharedPredicates+8188], %r89;
$L__BB2_34:
	setp.ne.s32 	%p33, %r1, 0;
	bar.sync 	0;
	@%p33 bra 	$L__BB2_36;
	ld.shared.u32 	%r90, [_ZZ21multiBlockPrimeKernelPiS_S_S_E16sharedPredicates+4092];
	ld.shared.u32 	%r91, [_ZZ21multiBlockPrimeKernelPiS_S_S_E16sharedPredicates+8188];
	st.shared.u32 	[_ZZ21multiBlockPrimeKernelPiS_S_S_E16sharedPredicates+4092], %r91;
	add.s32 	%r92, %r91, %r90;
	st.shared.u32 	[_ZZ21multiBlockPrimeKernelPiS_S_S_E16sharedPredicates+8188], %r92;
$L__BB2_36:
	setp.gt.u32 	%p34, %r1, 1;
	bar.sync 	0;
	@%p34 bra 	$L__BB2_38;
	ld.shared.u32 	%r93, [%r24+-4];
	ld.shared.u32 	%r94, [%r24+2044];
	st.shared.u32 	[%r24+-4], %r94;
	add.s32 	%r95, %r94, %r93;
	st.shared.u32 	[%r24+2044], %r95;
$L__BB2_38:
	setp.gt.u32 	%p35, %r1, 3;
	bar.sync 	0;
	@%p35 bra 	$L__BB2_40;
	ld.shared.u32 	%r96, [%r23+-4];
	ld.shared.u32 	%r97, [%r23+1020];
	st.shared.u32 	[%r23+-4], %r97;
	add.s32 	%r98, %r97, %r96;
	st.shared.u32 	[%r23+1020], %r98;
$L__BB2_40:
	setp.gt.u32 	%p36, %r1, 7;
	bar.sync 	0;
	@%p36 bra 	$L__BB2_42;
	ld.shared.u32 	%r99, [%r22+-4];
	ld.shared.u32 	%r100, [%r22+508];
	st.shared.u32 	[%r22+-4], %r100;
	add.s32 	%r101, %r100, %r99;
	st.shared.u32 	[%r22+508], %r101;
$L__BB2_42:
	setp.gt.u32 	%p37, %r1, 15;
	bar.sync 	0;
	@%p37 bra 	$L__BB2_44;
	ld.shared.u32 	%r102, [%r21+-4];
	ld.shared.u32 	%r103, [%r21+252];
	st.shared.u32 	[%r21+-4], %r103;
	add.s32 	%r104, %r103, %r102;
	st.shared.u32 	[%r21+252], %r104;
$L__BB2_44:
	setp.gt.u32 	%p38, %r1, 31;
	bar.sync 	0;
	@%p38 bra 	$L__BB2_46;
	ld.shared.u32 	%r105, [%r20+-4];
	ld.shared.u32 	%r106, [%r20+124];
	st.shared.u32 	[%r20+-4], %r106;
	add.s32 	%r107, %r106, %r105;
	st.shared.u32 	[%r20+124], %r107;
$L__BB2_46:
	setp.gt.u32 	%p39, %r1, 63;
	bar.sync 	0;
	@%p39 bra 	$L__BB2_48;
	ld.shared.u32 	%r108, [%r19+-4];
	ld.shared.u32 	%r109, [%r19+60];
	st.shared.u32 	[%r19+-4], %r109;
	add.s32 	%r110, %r109, %r108;
	st.shared.u32 	[%r19+60], %r110;
$L__BB2_48:
	setp.gt.u32 	%p40, %r1, 127;
	bar.sync 	0;
	@%p40 bra 	$L__BB2_50;
	ld.shared.u32 	%r111, [%r18+-4];
	ld.shared.u32 	%r112, [%r18+28];
	st.shared.u32 	[%r18+-4], %r112;
	add.s32 	%r113, %r112, %r111;
	st.shared.u32 	[%r18+28], %r113;
$L__BB2_50:
	setp.gt.u32 	%p41, %r1, 255;
	bar.sync 	0;
	@%p41 bra 	$L__BB2_52;
	ld.shared.u32 	%r114, [%r17+-4];
	ld.shared.u32 	%r115, [%r17+12];
	st.shared.u32 	[%r17+-4], %r115;
	add.s32 	%r116, %r115, %r114;
	st.shared.u32 	[%r17+12], %r116;
$L__BB2_52:
	setp.gt.u32 	%p42, %r1, 511;
	bar.sync 	0;
	@%p42 bra 	$L__BB2_54;
	ld.shared.u32 	%r117, [%r16+-4];
	ld.shared.u32 	%r118, [%r16+4];
	st.shared.u32 	[%r16+-4], %r118;
	add.s32 	%r119, %r118, %r117;
	st.shared.u32 	[%r16+4], %r119;
$L__BB2_54:
	bar.sync 	0;
	ld.shared.u32 	%r120, [%r13];
	ld.shared.u32 	%r121, [%r13+4];
	st.shared.u32 	[%r13], %r121;
	add.s32 	%r122, %r121, %r120;
	st.shared.u32 	[%r13+4], %r122;
	cvta.to.global.u64 	%rd14, %rd3;
	bar.sync 	0;
	ld.shared.u32 	%r123, [%r13];
	add.s64 	%rd16, %rd14, %rd8;
	st.global.u32 	[%rd16], %r123;
	ld.shared.u32 	%r124, [%r13+4];
	st.global.u32 	[%rd16+4], %r124;
	ret;

}
	// .globl	_Z15scanBlockTotalsPi
.visible .entry _Z15scanBlockTotalsPi(
	.param .u64 .ptr .align 1 _Z15scanBlockTotalsPi_param_0
)
{
	.reg .pred 	%p<21>;
	.reg .b32 	%r<86>;
	.reg .b64 	%rd<5>;
	// demoted variable
	.shared .align 4 .b8 _ZZ15scanBlockTotalsPiE12sharedTotals[8192];
	ld.param.u64 	%rd2, [_Z15scanBlockTotalsPi_param_0];
	cvta.to.global.u64 	%rd3, %rd2;
	mov.u32 	%r1, %tid.x;
	shl.b32 	%r14, %r1, 1;
	mul.wide.u32 	%rd4, %r14, 4;
	add.s64 	%rd1, %rd3, %rd4;
	ld.global.u32 	%r15, [%rd1];
	shl.b32 	%r16, %r1, 3;
	mov.u32 	%r17, _ZZ15scanBlockTotalsPiE12sharedTotals;
	add.s32 	%r2, %r17, %r16;
	st.shared.u32 	[%r2], %r15;
	or.b32  	%r3, %r14, 1;
	ld.global.u32 	%r18, [%rd1+4];
	st.shared.u32 	[%r2+4], %r18;
	bar.sync 	0;
	bar.sync 	0;
	ld.shared.u32 	%r19, [%r2];
	ld.shared.u32 	%r20, [%r2+4];
	add.s32 	%r21, %r20, %r19;
	st.shared.u32 	[%r2+4], %r21;
	bar.sync 	0;
	setp.gt.u32 	%p1, %r1, 511;
	shl.b32 	%r22, %r1, 4;
	or.b32  	%r4, %r22, 8;
	add.s32 	%r5, %r17, %r4;
	@%p1 bra 	$L__BB3_2;
	ld.shared.u32 	%r23, [%r5+-4];
	ld.shared.u32 	%r24, [%r5+4];
	add.s32 	%r25, %r24, %r23;
	st.shared.u32 	[%r5+4], %r25;
$L__BB3_2:
	bar.sync 	0;
	setp.gt.u32 	%p2, %r1, 255;
	add.s32 	%r6, %r5, %r4;
	@%p2 bra 	$L__BB3_4;
	ld.shared.u32 	%r26, [%r6+-4];
	ld.shared.u32 	%r27, [%r6+12];
	add.s32 	%r28, %r27, %r26;
	st.shared.u32 	[%r6+12], %r28;
$L__BB3_4:
	bar.sync 	0;
	setp.gt.u32 	%p3, %r1, 127;
	mad.lo.s32 	%r7, %r3, 24, %r5;
	@%p3 bra 	$L__BB3_6;
	ld.shared.u32 	%r29, [%r7+-4];
	ld.shared.u32 	%r30, [%r7+28];
	add.s32 	%r31, %r30, %r29;
	st.shared.u32 	[%r7+28], %r31;
$L__BB3_6:
	bar.sync 	0;
	setp.gt.u32 	%p4, %r1, 63;
	mad.lo.s32 	%r8, %r3, 56, %r5;
	@%p4 bra 	$L__BB3_8;
	ld.shared.u32 	%r32, [%r8+-4];
	ld.shared.u32 	%r33, [%r8+60];
	add.s32 	%r34, %r33, %r32;
	st.shared.u32 	[%r8+60], %r34;
$L__BB3_8:
	bar.sync 	0;
	setp.gt.u32 	%p5, %r1, 31;
	mad.lo.s32 	%r9, %r3, 120, %r5;
	@%p5 bra 	$L__BB3_10;
	ld.shared.u32 	%r35, [%r9+-4];
	ld.shared.u32 	%r36, [%r9+124];
	add.s32 	%r37, %r36, %r35;
	st.shared.u32 	[%r9+124], %r37;
$L__BB3_10:
	bar.sync 	0;
	setp.gt.u32 	%p6, %r1, 15;
	mad.lo.s32 	%r10, %r3, 248, %r5;
	@%p6 bra 	$L__BB3_12;
	ld.shared.u32 	%r38, [%r10+-4];
	ld.shared.u32 	%r39, [%r10+252];
	add.s32 	%r40, %r39, %r38;
	st.shared.u32 	[%r10+252], %r40;
$L__BB3_12:
	bar.sync 	0;
	setp.gt.u32 	%p7, %r1, 7;
	mad.lo.s32 	%r11, %r3, 504, %r5;
	@%p7 bra 	$L__BB3_14;
	ld.shared.u32 	%r41, [%r11+-4];
	ld.shared.u32 	%r42, [%r11+508];
	add.s32 	%r43, %r42, %r41;
	st.shared.u32 	[%r11+508], %r43;
$L__BB3_14:
	bar.sync 	0;
	setp.gt.u32 	%p8, %r1, 3;
	mad.lo.s32 	%r12, %r3, 1016, %r5;
	@%p8 bra 	$L__BB3_16;
	ld.shared.u32 	%r44, [%r12+-4];
	ld.shared.u32 	%r45, [%r12+1020];
	add.s32 	%r46, %r45, %r44;
	st.shared.u32 	[%r12+1020], %r46;
$L__BB3_16:
	bar.sync 	0;
	setp.gt.u32 	%p9, %r1, 1;
	mad.lo.s32 	%r13, %r3, 2040, %r5;
	@%p9 bra 	$L__BB3_18;
	ld.shared.u32 	%r47, [%r13+-4];
	ld.shared.u32 	%r48, [%r13+2044];
	add.s32 	%r49, %r48, %r47;
	st.shared.u32 	[%r13+2044], %r49;
$L__BB3_18:
	bar.sync 	0;
	setp.ne.s32 	%p10, %r1, 0;
	@%p10 bra 	$L__BB3_20;
	mov.b32 	%r50, 0;
	st.shared.u32 	[_ZZ15scanBlockTotalsPiE12sharedTotals+8188], %r50;
$L__BB3_20:
	setp.ne.s32 	%p11, %r1, 0;
	bar.sync 	0;
	@%p11 bra 	$L__BB3_22;
	ld.shared.u32 	%r51, [_ZZ15scanBlockTotalsPiE12sharedTotals+4092];
	ld.shared.u32 	%r52, [_ZZ15scanBlockTotalsPiE12sharedTotals+8188];
	st.shared.u32 	[_ZZ15scanBlockTotalsPiE12sharedTotals+4092], %r52;
	add.s32 	%r53, %r52, %r51;
	st.shared.u32 	[_ZZ15scanBlockTotalsPiE12sharedTotals+8188], %r53;
$L__BB3_22:
	setp.gt.u32 	%p12, %r1, 1;
	bar.sync 	0;
	@%p12 bra 	$L__BB3_24;
	ld.shared.u32 	%r54, [%r13+-4];
	ld.shared.u32 	%r55, [%r13+2044];
	st.shared.u32 	[%r13+-4], %r55;
	add.s32 	%r56, %r55, %r54;
	st.shared.u32 	[%r13+2044], %r56;
$L__BB3_24:
	setp.gt.u32 	%p13, %r1, 3;
	bar.sync 	0;
	@%p13 bra 	$L__BB3_26;
	ld.shared.u32 	%r57, [%r12+-4];
	ld.shared.u32 	%r58, [%r12+1020];
	st.shared.u32 	[%r12+-4], %r58;
	add.s32 	%r59, %r58, %r57;
	st.shared.u32 	[%r12+1020], %r59;
$L__BB3_26:
	setp.gt.u32 	%p14, %r1, 7;
	bar.sync 	0;
	@%p14 bra 	$L__BB3_28;
	ld.shared.u32 	%r60, [%r11+-4];
	ld.shared.u32 	%r61, [%r11+508];
	st.shared.u32 	[%r11+-4], %r61;
	add.s32 	%r62, %r61, %r60;
	st.shared.u32 	[%r11+508], %r62;
$L__BB3_28:
	setp.gt.u32 	%p15, %r1, 15;
	bar.sync 	0;
	@%p15 bra 	$L__BB3_30;
	ld.shared.u32 	%r63, [%r10+-4];
	ld.shared.u32 	%r64, [%r10+252];
	st.shared.u32 	[%r10+-4], %r64;
	add.s32 	%r65, %r64, %r63;
	st.shared.u32 	[%r10+252], %r65;
$L__BB3_30:
	setp.gt.u32 	%p16, %r1, 31;
	bar.sync 	0;
	@%p16 bra 	$L__BB3_32;
	ld.shared.u32 	%r66, [%r9+-4];
	ld.shared.u32 	%r67, [%r9+124];
	st.shared.u32 	[%r9+-4], %r67;
	add.s32 	%r68, %r67, %r66;
	st.shared.u32 	[%r9+124], %r68;
$L__BB3_32:
	setp.gt.u32 	%p17, %r1, 63;
	bar.sync 	0;
	@%p17 bra 	$L__BB3_34;
	ld.shared.u32 	%r69, [%r8+-4];
	ld.shared.u32 	%r70, [%r8+60];
	st.shared.u32 	[%r8+-4], %r70;
	add.s32 	%r71, %r70, %r69;
	st.shared.u32 	[%r8+60], %r71;
$L__BB3_34:
	setp.gt.u32 	%p18, %r1, 127;
	bar.sync 	0;
	@%p18 bra 	$L__BB3_36;
	ld.shared.u32 	%r72, [%r7+-4];
	ld.shared.u32 	%r73, [%r7+28];
	st.shared.u32 	[%r7+-4], %r73;
	add.s32 	%r74, %r73, %r72;
	st.shared.u32 	[%r7+28], %r74;
$L__BB3_36:
	setp.gt.u32 	%p19, %r1, 255;
	bar.sync 	0;
	@%p19 bra 	$L__BB3_38;
	ld.shared.u32 	%r75, [%r6+-4];
	ld.shared.u32 	%r76, [%r6+12];
	st.shared.u32 	[%r6+-4], %r76;
	add.s32 	%r77, %r76, %r75;
	st.shared.u32 	[%r6+12], %r77;
$L__BB3_38:
	setp.gt.u32 	%p20, %r1, 511;
	bar.sync 	0;
	@%p20 bra 	$L__BB3_40;
	ld.shared.u32 	%r78, [%r5+-4];
	ld.shared.u32 	%r79, [%r5+4];
	st.shared.u32 	[%r5+-4], %r79;
	add.s32 	%r80, %r79, %r78;
	st.shared.u32 	[%r5+4], %r80;
$L__BB3_40:
	bar.sync 	0;
	ld.shared.u32 	%r81, [%r2];
	ld.shared.u32 	%r82, [%r2+4];
	st.shared.u32 	[%r2], %r82;
	add.s32 	%r83, %r82, %r81;
	st.shared.u32 	[%r2+4], %r83;
	bar.sync 	0;
	ld.shared.u32 	%r84, [%r2];
	st.global.u32 	[%rd1], %r84;
	ld.shared.u32 	%r85, [%r2+4];
	st.global.u32 	[%rd1+4], %r85;
	ret;

}
	// .globl	_Z14assembleOutputPiS_S_S_S_
.visible .entry _Z14assembleOutputPiS_S_S_S_(
	.param .u64 .ptr .align 1 _Z14assembleOutputPiS_S_S_S__param_0,
	.param .u64 .ptr .align 1 _Z14assembleOutputPiS_S_S_S__param_1,
	.param .u64 .ptr .align 1 _Z14assembleOutputPiS_S_S_S__param_2,
	.param .u64 .ptr .align 1 _Z14assembleOutputPiS_S_S_S__param_3,
	.param .u64 .ptr .align 1 _Z14assembleOutputPiS_S_S_S__param_4
)
{
	.reg .pred 	%p<2>;
	.reg .b32 	%r<14>;
	.reg .b64 	%rd<20>;

	ld.param.u64 	%rd1, [_Z14assembleOutputPiS_S_S_S__param_0];
	ld.param.u64 	%rd2, [_Z14assembleOutputPiS_S_S_S__param_1];
	ld.param.u64 	%rd5, [_Z14assembleOutputPiS_S_S_S__param_2];
	ld.param.u64 	%rd3, [_Z14assembleOutputPiS_S_S_S__param_3];
	ld.param.u64 	%rd4, [_Z14assembleOutputPiS_S_S_S__param_4];
	cvta.to.global.u64 	%rd6, %rd5;
	mov.u32 	%r2, %ctaid.x;
	mov.u32 	%r3, %ntid.x;
	mov.u32 	%r4, %tid.x;
	mad.lo.s32 	%r1, %r2, %r3, %r4;
	mul.wide.s32 	%rd7, %r1, 4;
	add.s64 	%rd8, %rd6, %rd7;
	ld.global.u32 	%r5, [%rd8];
	setp.ne.s32 	%p1, %r5, 1;
	@%p1 bra 	$L__BB4_2;
	cvta.to.global.u64 	%rd9, %rd2;
	cvta.to.global.u64 	%rd10, %rd3;
	cvta.to.global.u64 	%rd11, %rd1;
	cvta.to.global.u64 	%rd12, %rd4;
	add.s64 	%rd14, %rd9, %rd7;
	ld.global.u32 	%r6, [%rd14];
	shr.s32 	%r7, %r1, 31;
	shr.u32 	%r8, %r7, 21;
	add.s32 	%r9, %r1, %r8;
	shr.s32 	%r10, %r9, 11;
	mul.wide.s32 	%rd15, %r10, 4;
	add.s64 	%rd16, %rd10, %rd15;
	ld.global.u32 	%r11, [%rd16];
	add.s32 	%r12, %r11, %r6;
	add.s64 	%rd17, %rd11, %rd7;
	ld.global.u32 	%r13, [%rd17];
	mul.wide.s32 	%rd18, %r12, 4;
	add.s64 	%rd19, %rd12, %rd18;
	st.global.u32 	[%rd19], %r13;
$L__BB4_2:
	ret;

}


// ===== COMPILED SASS (sm_100) =====

	.target	sm_100

	.elftype	@"ET_EXEC"


//--------------------- .note.nv.tkinfo           --------------------------
	.section	.note.nv.tkinfo,"",@"SHT_NOTE"
	.sectionflags	@"SHF_NOTE_NV_TKINFO"
	.tkinfo
        /*0018*/ 	.word	0x00000002
        /*0030*/ 	.string	""
        /*0030*/ 	.string	"ptxas"
        /*0030*/ 	.string	"Cuda compilation tools, release 13.0, V13.0.88"
        /*0030*/ 	.string	"Build cuda_13.0.r13.0/compiler.36424714_0"
        /*0030*/ 	.string	"-arch sm_100 -m 64 "



//--------------------- .note.nv.cuinfo           --------------------------
	.section	.note.nv.cuinfo,"",@"SHT_NOTE"
	.sectionflags	@"SHF_NOTE_NV_CUINFO"
        /*0018*/ 	.short	0x0002
        /*001a*/ 	.short	0x0064
        /*001c*/ 	.short	0x0082
	.zero		2


//--------------------- .nv.info                  --------------------------
	.section	.nv.info,"",@"SHT_CUDA_INFO"
	.align	4


	//----- nvinfo : EIATTR_REGCOUNT
	.align		4
        /*0000*/ 	.byte	0x04, 0x2f
        /*0002*/ 	.short	(.L_1 - .L_0)
	.align		4
.L_0:
        /*0004*/ 	.word	index@(_Z19compactPrimesKernelPiS_)
        /*0008*/ 	.word	0x00000018


	//----- nvinfo : EIATTR_FRAME_SIZE
	.align		4
.L_1:
        /*000c*/ 	.byte	0x04, 0x11
        /*000e*/ 	.short	(.L_3 - .L_2)
	.align		4
.L_2:
        /*0010*/ 	.word	index@(_Z19compactPrimesKernelPiS_)
        /*0014*/ 	.word	0x00000000


	//----- nvinfo : EIATTR_REGCOUNT
	.align		4
.L_3:
        /*0018*/ 	.byte	0x04, 0x2f
        /*001a*/ 	.short	(.L_5 - .L_4)
	.align		4
.L_4:
        /*001c*/ 	.word	index@(_Z34compactPrimesNoBankConflictsKernelPiS_)
        /*0020*/ 	.word	0x00000011


	//----- nvinfo : EIATTR_FRAME_SIZE
	.align		4
.L_5:
        /*0024*/ 	.byte	0x04, 0x11
        /*0026*/ 	.short	(.L_7 - .L_6)
	.align		4
.L_6:
        /*0028*/ 	.word	index@(_Z34compactPrimesNoBankConflictsKernelPiS_)
        /*002c*/ 	.word	0x00000000


	//----- nvinfo : EIATTR_REGCOUNT
	.align		4
.L_7:
        /*0030*/ 	.byte	0x04, 0x2f
        /*0032*/ 	.short	(.L_9 - .L_8)
	.align		4
.L_8:
        /*0034*/ 	.word	index@(_Z21multiBlockPrimeKernelPiS_S_S_)
        /*0038*/ 	.word	0x0000001a


	//----- nvinfo : EIATTR_FRAME_SIZE
	.align		4
.L_9:
        /*003c*/ 	.byte	0x04, 0x11
        /*003e*/ 	.short	(.L_11 - .L_10)
	.align		4
.L_10:
        /*0040*/ 	.word	index@(_Z21multiBlockPrimeKernelPiS_S_S_)
        /*0044*/ 	.word	0x00000000


	//----- nvinfo : EIATTR_REGCOUNT
	.align		4
.L_11:
        /*0048*/ 	.byte	0x04, 0x2f
        /*004a*/ 	.short	(.L_13 - .L_12)
	.align		4
.L_12:
        /*004c*/ 	.word	index@(_Z15scanBlockTotalsPi)
        /*0050*/ 	.word	0x00000016


	//----- nvinfo : EIATTR_FRAME_SIZE
	.align		4
.L_13:
        /*0054*/ 	.byte	0x04, 0x11
        /*0056*/ 	.short	(.L_15 - .L_14)
	.align		4
.L_14:
        /*0058*/ 	.word	index@(_Z15scanBlockTotalsPi)
        /*005c*/ 	.word	0x00000000


	//----- nvinfo : EIATTR_REGCOUNT
	.align		4
.L_15:
        /*0060*/ 	.byte	0x04, 0x2f
        /*0062*/ 	.short	(.L_17 - .L_16)
	.align		4
.L_16:
        /*0064*/ 	.word	index@(_Z14assembleOutputPiS_S_S_S_)
        /*0068*/ 	.word	0x0000000e


	//----- nvinfo : EIATTR_FRAME_SIZE
	.align		4
.L_17:
        /*006c*/ 	.byte	0x04, 0x11
        /*006e*/ 	.short	(.L_19 - .L_18)
	.align		4
.L_18:
        /*0070*/ 	.word	index@(_Z14assembleOutputPiS_S_S_S_)
        /*0074*/ 	.word	0x00000000


	//----- nvinfo : EIATTR_MIN_STACK_SIZE
	.align		4
.L_19:
        /*0078*/ 	.byte	0x04, 0x12
        /*007a*/ 	.short	(.L_21 - .L_20)
	.align		4
.L_20:
        /*007c*/ 	.word	index@(_Z14assembleOutputPiS_S_S_S_)
        /*0080*/ 	.word	0x00000000


	//----- nvinfo : EIATTR_MIN_STACK_SIZE
	.align		4
.L_21:
        /*0084*/ 	.byte	0x04, 0x12
        /*0086*/ 	.short	(.L_23 - .L_22)
	.align		4
.L_22:
        /*0088*/ 	.word	index@(_Z15scanBlockTotalsPi)
        /*008c*/ 	.word	0x00000000


	//----- nvinfo : EIATTR_MIN_STACK_SIZE
	.align		4
.L_23:
        /*0090*/ 	.byte	0x04, 0x12
        /*0092*/ 	.short	(.L_25 - .L_24)
	.align		4
.L_24:
        /*0094*/ 	.word	index@(_Z21multiBlockPrimeKernelPiS_S_S_)
        /*0098*/ 	.word	0x00000000


	//----- nvinfo : EIATTR_MIN_STACK_SIZE
	.align		4
.L_25:
        /*009c*/ 	.byte	0x04, 0x12
        /*009e*/ 	.short	(.L_27 - .L_26)
	.align		4
.L_26:
        /*00a0*/ 	.word	index@(_Z34compactPrimesNoBankConflictsKernelPiS_)
        /*00a4*/ 	.word	0x00000000


	//----- nvinfo : EIATTR_MIN_STACK_SIZE
	.align		4
.L_27:
        /*00a8*/ 	.byte	0x04, 0x12
        /*00aa*/ 	.short	(.L_29 - .L_28)
	.align		4
.L_28:
        /*00ac*/ 	.word	index@(_Z19compactPrimesKernelPiS_)
        /*00b0*/ 	.word	0x00000000
.L_29:


//--------------------- .nv.compat                --------------------------
	.section	.nv.compat,"",@"SHT_CUDA_COMPAT_INFO"
	.align	4
        /*0000*/ 	.byte	0x02, 0x09, 0x00, 0x00, 0x02, 0x02, 0x01, 0x00, 0x02, 0x05, 0x05, 0x00, 0x03, 0x07, 0x01, 0x01
        /*0010*/ 	.byte	0x02, 0x03, 0x00, 0x00, 0x02, 0x06, 0x01, 0x00, 0x04, 0x0b, 0x08, 0x00, 0x09, 0x00, 0x00, 0x00
        /*0020*/ 	.byte	0x00, 0x00, 0x00, 0x00


//--------------------- .nv.info._Z14assembleOutputPiS_S_S_S_ --------------------------
	.section	.nv.info._Z14assembleOutputPiS_S_S_S_,"",@"SHT_CUDA_INFO"
	.sectionflags	@""
	.align	4


	//----- nvinfo : EIATTR_CUDA_API_VERSION
	.align		4
        /*0000*/ 	.byte	0x04, 0x37
        /*0002*/ 	.short	(.L_31 - .L_30)
.L_30:
        /*0004*/ 	.word	0x00000082


	//----- nvinfo : EIATTR_KPARAM_INFO
	.align		4
.L_31:
        /*0008*/ 	.byte	0x04, 0x17
        /*000a*/ 	.short	(.L_33 - .L_32)
.L_32:
        /*000c*/ 	.word	0x00000000
        /*0010*/ 	.short	0x0004
        /*0012*/ 	.short	0x0020
        /*0014*/ 	.byte	0x00, 0xf5, 0x21, 0x00


	//----- nvinfo : EIATTR_KPARAM_INFO
	.align		4
.L_33:
        /*0018*/ 	.byte	0x04, 0x17
        /*001a*/ 	.short	(.L_35 - .L_34)
.L_34:
        /*001c*/ 	.word	0x00000000
        /*0020*/ 	.short	0x0003
        /*0022*/ 	.short	0x0018
        /*0024*/ 	.byte	0x00, 0xf5, 0x21, 0x00


	//----- nvinfo : EIATTR_KPARAM_INFO
	.align		4
.L_35:
        /*0028*/ 	.byte	0x04, 0x17
        /*002a*/ 	.short	(.L_37 - .L_36)
.L_36:
        /*002c*/ 	.word	0x00000000
        /*0030*/ 	.short	0x0002
        /*0032*/ 	.short	0x0010
        /*0034*/ 	.byte	0x00, 0xf5, 0x21, 0x00


	//----- nvinfo : EIATTR_KPARAM_INFO
	.align		4
.L_37:
        /*0038*/ 	.byte	0x04, 0x17
        /*003a*/ 	.short	(.L_39 - .L_38)
.L_38:
        /*003c*/ 	.word	0x00000000
        /*0040*/ 	.short	0x0001
        /*0042*/ 	.short	0x0008
        /*0044*/ 	.byte	0x00, 0xf5, 0x21, 0x00


	//----- nvinfo : EIATTR_KPARAM_INFO
	.align		4
.L_39:
        /*0048*/ 	.byte	0x04, 0x17
        /*004a*/ 	.short	(.L_41 - .L_40)
.L_40:
        /*004c*/ 	.word	0x00000000
        /*0050*/ 	.short	0x0000
        /*0052*/ 	.short	0x0000
        /*0054*/ 	.byte	0x00, 0xf5, 0x21, 0x00


	//----- nvinfo : EIATTR_SPARSE_MMA_MASK
	.align		4
.L_41:
        /*0058*/ 	.byte	0x03, 0x50
        /*005a*/ 	.short	0x0000


	//----- nvinfo : EIATTR_MAXREG_COUNT
	.align		4
        /*005c*/ 	.byte	0x03, 0x1b
        /*005e*/ 	.short	0x00ff


	//----- nvinfo : EIATTR_MERCURY_ISA_VERSION
	.align		4
        /*0060*/ 	.byte	0x03, 0x5f
        /*0062*/ 	.short	0x0101


	//----- nvinfo : EIATTR_VRC_CTA_INIT_COUNT
	.align		4
        /*0064*/ 	.byte	0x02, 0x4a
	.zero		1
	.zero		1


	//----- nvinfo : EIATTR_EXIT_INSTR_OFFSETS
	.align		4
        /*0068*/ 	.byte	0x04, 0x1c
        /*006a*/ 	.short	(.L_43 - .L_42)


	//   ....[0]....
.L_42:
        /*006c*/ 	.word	0x000000a0


	//   ....[1]....
        /*0070*/ 	.word	0x000001b0


	//----- nvinfo : EIATTR_CBANK_PARAM_SIZE
	.align		4
.L_43:
        /*0074*/ 	.byte	0x03, 0x19
        /*0076*/ 	.short	0x0028


	//----- nvinfo : EIATTR_PARAM_CBANK
	.align		4
        /*0078*/ 	.byte	0x04, 0x0a
        /*007a*/ 	.short	(.L_45 - .L_44)
	.align		4
.L_44:
        /*007c*/ 	.word	index@(.nv.constant0._Z14assembleOutputPiS_S_S_S_)
        /*0080*/ 	.short	0x0380
        /*0082*/ 	.short	0x0028


	//----- nvinfo : EIATTR_SW_WAR
	.align		4
.L_45:
        /*0084*/ 	.byte	0x04, 0x36
        /*0086*/ 	.short	(.L_47 - .L_46)
.L_46:
        /*0088*/ 	.word	0x00000008
.L_47:


//--------------------- .nv.info._Z15scanBlockTotalsPi --------------------------
	.section	.nv.info._Z15scanBlockTotalsPi,"",@"SHT_CUDA_INFO"
	.sectionflags	@""
	.align	4


	//----- nvinfo : EIATTR_CUDA_API_VERSION
	.align		4
        /*0000*/ 	.byte	0x04, 0x37
        /*0002*/ 	.short	(.L_49 - .L_48)
.L_48:
        /*0004*/ 	.word	0x00000082


	//----- nvinfo : EIATTR_KPARAM_INFO
	.align		4
.L_49:
        /*0008*/ 	.byte	0x04, 0x17
        /*000a*/ 	.short	(.L_51 - .L_50)
.L_50:
        /*000c*/ 	.word	0x00000000
        /*0010*/ 	.short	0x0000
        /*0012*/ 	.short	0x0000
        /*0014*/ 	.byte	0x00, 0xf5, 0x21, 0x00


	//----- nvinfo : EIATTR_SPARSE_MMA_MASK
	.align		4
.L_51:
        /*0018*/ 	.byte	0x03, 0x50
        /*001a*/ 	.short	0x0000


	//----- nvinfo : EIATTR_MAXREG_COUNT
	.align		4
        /*001c*/ 	.byte	0x03, 0x1b
        /*001e*/ 	.short	0x00ff


	//----- nvinfo : EIATTR_NUM_BARRIERS
	.align		4
        /*0020*/ 	.byte	0x02, 0x4c
        /*0022*/ 	.byte	0x01
	.zero		1


	//----- nvinfo : EIATTR_MERCURY_ISA_VERSION
	.align		4
        /*0024*/ 	.byte	0x03, 0x5f
        /*0026*/ 	.short	0x0101


	//----- nvinfo : EIATTR_VRC_CTA_INIT_COUNT
	.align		4
        /*0028*/ 	.byte	0x02, 0x4a
	.zero		1
	.zero		1


	//----- nvinfo : EIATTR_EXIT_INSTR_OFFSETS
	.align		4
        /*002c*/ 	.byte	0x04, 0x1c
        /*002e*/ 	.short	(.L_53 - .L_52)


	//   ....[0]....
.L_52:
        /*0030*/ 	.word	0x00000a00


	//----- nvinfo : EIATTR_CBANK_PARAM_SIZE
	.align		4
.L_53:
        /*0034*/ 	.byte	0x03, 0x19
        /*0036*/ 	.short	0x0008


	//----- nvinfo : EIATTR_PARAM_CBANK
	.align		4
        /*0038*/ 	.byte	0x04, 0x0a
        /*003a*/ 	.short	(.L_55 - .L_54)
	.align		4
.L_54:
        /*003c*/ 	.word	index@(.nv.constant0._Z15scanBlockTotalsPi)
        /*0040*/ 	.short	0x0380
        /*0042*/ 	.short	0x0008


	//----- nvinfo : EIATTR_SW_WAR
	.align		4
.L_55:
        /*0044*/ 	.byte	0x04, 0x36
        /*0046*/ 	.short	(.L_57 - .L_56)
.L_56:
        /*0048*/ 	.word	0x00000008
.L_57:


//--------------------- .nv.info._Z21multiBlockPrimeKernelPiS_S_S_ --------------------------
	.section	.nv.info._Z21multiBlockPrimeKernelPiS_S_S_,"",@"SHT_CUDA_INFO"
	.sectionflags	@""
	.align	4


	//----- nvinfo : EIATTR_CUDA_API_VERSION
	.align		4
        /*0000*/ 	.byte	0x04, 0x37
        /*0002*/ 	.short	(.L_59 - .L_58)
.L_58:
        /*0004*/ 	.word	0x00000082


	//----- nvinfo : EIATTR_KPARAM_INFO
	.align		4
.L_59:
        /*0008*/ 	.byte	0x04, 0x17
        /*000a*/ 	.short	(.L_61 - .L_60)
.L_60:
        /*000c*/ 	.word	0x00000000
        /*0010*/ 	.short	0x0003
        /*0012*/ 	.short	0x0018
        /*0014*/ 	.byte	0x00, 0xf5, 0x21, 0x00


	//----- nvinfo : EIATTR_KPARAM_INFO
	.align		4
.L_61:
        /*0018*/ 	.byte	0x04, 0x17
        /*001a*/ 	.short	(.L_63 - .L_62)
.L_62:
        /*001c*/ 	.word	0x00000000
        /*0020*/ 	.short	0x0002
        /*0022*/ 	.short	0x0010
        /*0024*/ 	.byte	0x00, 0xf5, 0x21, 0x00


	//----- nvinfo : EIATTR_KPARAM_INFO
	.align		4
.L_63:
        /*0028*/ 	.byte	0x04, 0x17
        /*002a*/ 	.short	(.L_65 - .L_64)
.L_64:
        /*002c*/ 	.word	0x00000000
        /*0030*/ 	.short	0x0001
        /*0032*/ 	.short	0x0008
        /*0034*/ 	.byte	0x00, 0xf5, 0x21, 0x00


	//----- nvinfo : EIATTR_KPARAM_INFO
	.align		4
.L_65:
        /*0038*/ 	.byte	0x04, 0x17
        /*003a*/ 	.short	(.L_67 - .L_66)
.L_66:
        /*003c*/ 	.word	0x00000000
        /*0040*/ 	.short	0x0000
        /*0042*/ 	.short	0x0000
        /*0044*/ 	.byte	0x00, 0xf5, 0x21, 0x00


	//----- nvinfo : EIATTR_SPARSE_MMA_MASK
	.align		4
.L_67:
        /*0048*/ 	.byte	0x03, 0x50
        /*004a*/ 	.short	0x0000


	//----- nvinfo : EIATTR_MAXREG_COUNT
	.align		4
        /*004c*/ 	.byte	0x03, 0x1b
        /*004e*/ 	.short	0x00ff


	//----- nvinfo : EIATTR_NUM_BARRIERS
	.align		4
        /*0050*/ 	.byte	0x02, 0x4c
        /*0052*/ 	.byte	0x01
	.zero		1


	//----- nvinfo : EIATTR_MERCURY_ISA_VERSION
	.align		4
        /*0054*/ 	.byte	0x03, 0x5f
        /*0056*/ 	.short	0x0101


	//----- nvinfo : EIATTR_VRC_CTA_INIT_COUNT
	.align		4
        /*0058*/ 	.byte	0x02, 0x4a
	.zero		1
	.zero		1


	//----- nvinfo : EIATTR_EXIT_INSTR_OFFSETS
	.align		4
        /*005c*/ 	.byte	0x04, 0x1c
        /*005e*/ 	.short	(.L_69 - .L_68)


	//   ....[0]....
.L_68:
        /*0060*/ 	.word	0x000012c0


	//----- nvinfo : EIATTR_CRS_STACK_SIZE
	.align		4
.L_69:
        /*0064*/ 	.byte	0x04, 0x1e
        /*0066*/ 	.short	(.L_71 - .L_70)
.L_70:
        /*0068*/ 	.word	0x00000000


	//----- nvinfo : EIATTR_CBANK_PARAM_SIZE
	.align		4
.L_71:
        /*006c*/ 	.byte	0x03, 0x19
        /*006e*/ 	.short	0x0020


	//----- nvinfo : EIATTR_PARAM_CBANK
	.align		4
        /*0070*/ 	.byte	0x04, 0x0a
        /*0072*/ 	.short	(.L_73 - .L_72)
	.align		4
.L_72:
        /*0074*/ 	.word	index@(.nv.constant0._Z21multiBlockPrimeKernelPiS_S_S_)
        /*0078*/ 	.short	0x0380
        /*007a*/ 	.short	0x0020


	//----- nvinfo : EIATTR_SW_WAR
	.align		4
.L_73:
        /*007c*/ 	.byte	0x04, 0x36
        /*007e*/ 	.short	(.L_75 - .L_74)
.L_74:
        /*0080*/ 	.word	0x00000008
.L_75:


//--------------------- .nv.info._Z34compactPrimesNoBankConflictsKernelPiS_ --------------------------
	.section	.nv.info._Z34compactPrimesNoBankConflictsKernelPiS_,"",@"SHT_CUDA_INFO"
	.sectionflags	@""
	.align	4


	//----- nvinfo : EIATTR_CUDA_API_VERSION
	.align		4
        /*0000*/ 	.byte	0x04, 0x37
        /*0002*/ 	.short	(.L_77 - .L_76)
.L_76:
        /*0004*/ 	.word	0x00000082


	//----- nvinfo : EIATTR_KPARAM_INFO
	.align		4
.L_77:
        /*0008*/ 	.byte	0x04, 0x17
        /*000a*/ 	.short	(.L_79 - .L_78)
.L_78:
        /*000c*/ 	.word	0x00000000
        /*0010*/ 	.short	0x0001
        /*0012*/ 	.short	0x0008
        /*0014*/ 	.byte	0x00, 0xf5, 0x21, 0x00


	//----- nvinfo : EIATTR_KPARAM_INFO
	.align		4
.L_79:
        /*0018*/ 	.byte	0x04, 0x17
        /*001a*/ 	.short	(.L_81 - .L_80)
.L_80:
        /*001c*/ 	.word	0x00000000
        /*0020*/ 	.short	0x0000
        /*0022*/ 	.short	0x0000
        /*0024*/ 	.byte	0x00, 0xf5, 0x21, 0x00


	//----- nvinfo : EIATTR_SPARSE_MMA_MASK
	.align		4
.L_81:
        /*0028*/ 	.byte	0x03, 0x50
        /*002a*/ 	.short	0x0000


	//----- nvinfo : EIATTR_MAXREG_COUNT
	.align		4
        /*002c*/ 	.byte	0x03, 0x1b
        /*002e*/ 	.short	0x00ff


	//----- nvinfo : EIATTR_NUM_BARRIERS
	.align		4
        /*0030*/ 	.byte	0x02, 0x4c
        /*0032*/ 	.byte	0x01
	.zero		1


	//----- nvinfo : EIATTR_MERCURY_ISA_VERSION
	.align		4
        /*0034*/ 	.byte	0x03, 0x5f
        /*0036*/ 	.short	0x0101


	//----- nvinfo : EIATTR_VRC_CTA_INIT_COUNT
	.align		4
        /*0038*/ 	.byte	0x02, 0x4a
	.zero		1
	.zero		1


	//----- nvinfo : EIATTR_EXIT_INSTR_OFFSETS
	.align		4
        /*003c*/ 	.byte	0x04, 0x1c
        /*003e*/ 	.short	(.L_83 - .L_82)


	//   ....[0]....
.L_82:
        /*0040*/ 	.word	0x00001e30


	//   ....[1]....
        /*0044*/ 	.word	0x00001e90


	//----- nvinfo : EIATTR_CRS_STACK_SIZE
	.align		4
.L_83:
        /*0048*/ 	.byte	0x04, 0x1e
        /*004a*/ 	.short	(.L_85 - .L_84)
.L_84:
        /*004c*/ 	.word	0x00000000


	//----- nvinfo : EIATTR_CBANK_PARAM_SIZE
	.align		4
.L_85:
        /*0050*/ 	.byte	0x03, 0x19
        /*0052*/ 	.short	0x0010


	//----- nvinfo : EIATTR_PARAM_CBANK
	.align		4
        /*0054*/ 	.byte	0x04, 0x0a
        /*0056*/ 	.short	(.L_87 - .L_86)
	.align		4
.L_86:
        /*0058*/ 	.word	index@(.nv.constant0._Z34compactPrimesNoBankConflictsKernelPiS_)
        /*005c*/ 	.short	0x0380
        /*005e*/ 	.short	0x0010


	//----- nvinfo : EIATTR_SW_WAR
	.align		4
.L_87:
        /*0060*/ 	.byte	0x04, 0x36
        /*0062*/ 	.short	(.L_89 - .L_88)
.L_88:
        /*0064*/ 	.word	0x00000008
.L_89:


//--------------------- .nv.info._Z19compactPrimesKernelPiS_ --------------------------
	.section	.nv.info._Z19compactPrimesKernelPiS_,"",@"SHT_CUDA_INFO"
	.sectionflags	@""
	.align	4


	//----- nvinfo : EIATTR_CUDA_API_VERSION
	.align		4
        /*0000*/ 	.byte	0x04, 0x37
        /*0002*/ 	.short	(.L_91 - .L_90)
.L_90:
        /*0004*/ 	.word	0x00000082


	//----- nvinfo : EIATTR_KPARAM_INFO
	.align		4
.L_91:
        /*0008*/ 	.byte	0x04, 0x17
        /*000a*/ 	.short	(.L_93 - .L_92)
.L_92:
        /*000c*/ 	.word	0x00000000
        /*0010*/ 	.short	0x0001
        /*0012*/ 	.short	0x0008
        /*0014*/ 	.byte	0x00, 0xf5, 0x21, 0x00


	//----- nvinfo : EIATTR_KPARAM_INFO
	.align		4
.L_93:
        /*0018*/ 	.byte	0x04, 0x17
        /*001a*/ 	.short	(.L_95 - .L_94)
.L_94:
        /*001c*/ 	.word	0x00000000
        /*0020*/ 	.short	0x0000
        /*0022*/ 	.short	0x0000
        /*0024*/ 	.byte	0x00, 0xf5, 0x21, 0x00


	//----- nvinfo : EIATTR_SPARSE_MMA_MASK
	.align		4
.L_95:
        /*0028*/ 	.byte	0x03, 0x50
        /*002a*/ 	.short	0x0000


	//----- nvinfo : EIATTR_MAXREG_COUNT
	.align		4
        /*002c*/ 	.byte	0x03, 0x1b
        /*002e*/ 	.short	0x00ff


	//----- nvinfo : EIATTR_NUM_BARRIERS
	.align		4
        /*0030*/ 	.byte	0x02, 0x4c
        /*0032*/ 	.byte	0x01
	.zero		1


	//----- nvinfo : EIATTR_MERCURY_ISA_VERSION
	.align		4
        /*0034*/ 	.byte	0x03, 0x5f
        /*0036*/ 	.short	0x0101


	//----- nvinfo : EIATTR_VRC_CTA_INIT_COUNT
	.align		4
        /*0038*/ 	.byte	0x02, 0x4a
	.zero		1
	.zero		1


	//----- nvinfo : EIATTR_EXIT_INSTR_OFFSETS
	.align		4
        /*003c*/ 	.byte	0x04, 0x1c
        /*003e*/ 	.short	(.L_97 - .L_96)


	//   ....[0]....
.L_96:
        /*0040*/ 	.word	0x00001310


	//   ....[1]....
        /*0044*/ 	.word	0x00001370


	//----- nvinfo : EIATTR_CRS_STACK_SIZE
	.align		4
.L_97:
        /*0048*/ 	.byte	0x04, 0x1e
        /*004a*/ 	.short	(.L_99 - .L_98)
.L_98:
        /*004c*/ 	.word	0x00000000


	//----- nvinfo : EIATTR_CBANK_PARAM_SIZE
	.align		4
.L_99:
        /*0050*/ 	.byte	0x03, 0x19
        /*0052*/ 	.short	0x0010


	//----- nvinfo : EIATTR_PARAM_CBANK
	.align		4
        /*0054*/ 	.byte	0x04, 0x0a
        /*0056*/ 	.short	(.L_101 - .L_100)
	.align		4
.L_100:
        /*0058*/ 	.word	index@(.nv.constant0._Z19compactPrimesKernelPiS_)
        /*005c*/ 	.short	0x0380
        /*005e*/ 	.short	0x0010


	//----- nvinfo : EIATTR_SW_WAR
	.align		4
.L_101:
        /*0060*/ 	.byte	0x04, 0x36
        /*0062*/ 	.short	(.L_103 - .L_102)
.L_102:
        /*0064*/ 	.word	0x00000008
.L_103:


//--------------------- .nv.callgraph             --------------------------
	.section	.nv.callgraph,"",@"SHT_CUDA_CALLGRAPH"
	.align	4
	.sectionentsize	8
	.align		4
        /*0000*/ 	.word	0x00000000
	.align		4
        /*0004*/ 	.word	0xffffffff
	.align		4
        /*0008*/ 	.word	0x00000000
	.align		4
        /*000c*/ 	.word	0xfffffffe
	.align		4
        /*0010*/ 	.word	0x00000000
	.align		4
        /*0014*/ 	.word	0xfffffffd
	.align		4
        /*0018*/ 	.word	0x00000000
	.align		4
        /*001c*/ 	.word	0xfffffffc


//--------------------- .text._Z14assembleOutputPiS_S_S_S_ --------------------------
	.section	.text._Z14assembleOutputPiS_S_S_S_,"ax",@progbits
	.align	128
        .global         _Z14assembleOutputPiS_S_S_S_
        .type           _Z14assembleOutputPiS_S_S_S_,@function
        .size           _Z14assembleOutputPiS_S_S_S_,(.L_x_63 - _Z14assembleOutputPiS_S_S_S_)
        .other          _Z14assembleOutputPiS_S_S_S_,@"STO_CUDA_ENTRY STV_DEFAULT"
_Z14assembleOutputPiS_S_S_S_:
.text._Z14assembleOutputPiS_S_S_S_:
[----:B------:R-:W-:Y:S01]  /*0000*/  LDC R1, c[0x0][0x37c] ;  /* 0x0000df00ff017b82 */ /* 0x000fe20000000800 */
[----:B------:R-:W0:Y:S07]  /*0010*/  S2R R0, SR_TID.X ;  /* 0x0000000000007919 */ /* 0x000e2e0000002100 */
[----:B------:R-:W0:Y:S01]  /*0020*/  S2UR UR6, SR_CTAID.X ;  /* 0x00000000000679c3 */ /* 0x000e220000002500 */
[----:B------:R-:W1:Y:S07]  /*0030*/  LDCU.64 UR4, c[0x0][0x358] ;  /* 0x00006b00ff0477ac */ /* 0x000e6e0008000a00 */
[----:B------:R-:W0:Y:S08]  /*0040*/  LDC R9, c[0x0][0x360] ;  /* 0x0000d800ff097b82 */ /* 0x000e300000000800 */
[----:B------:R-:W2:Y:S01]  /*0050*/  LDC.64 R2, c[0x0][0x390] ;  /* 0x0000e400ff027b82 */ /* 0x000ea20000000a00 */
[----:B0-----:R-:W-:-:S04]  /*0060*/  IMAD R9, R9, UR6, R0 ;  /* 0x0000000609097c24 */ /* 0x001fc8000f8e0200 */
[----:B--2---:R-:W-:-:S06]  /*0070*/  IMAD.WIDE R2, R9, 0x4, R2 ;  /* 0x0000000409027825 */ /* 0x004fcc00078e0202 */
[----:B-1----:R-:W2:Y:S02]  /*0080*/  LDG.E R2, desc[UR4][R2.64] ;  /* 0x0000000402027981 */ /* 0x002ea4000c1e1900 */
[----:B--2---:R-:W-:-:S13]  /*0090*/  ISETP.NE.AND P0, PT, R2, 0x1, PT ;  /* 0x000000010200780c */ /* 0x004fda0003f05270 */
[----:B------:R-:W-:Y:S05]  /*00a0*/  @P0 EXIT ;  /* 0x000000000000094d */ /* 0x000fea0003800000 */
[----:B------:R-:W0:Y:S01]  /*00b0*/  LDC.64 R2, c[0x0][0x388] ;  /* 0x0000e200ff027b82 */ /* 0x000e220000000a00 */
[----:B------:R-:W-:-:S04]  /*00c0*/  SHF.R.S32.HI R0, RZ, 0x1f, R9 ;  /* 0x0000001fff007819 */ /* 0x000fc80000011409 */
[----:B------:R-:W-:-:S03]  /*00d0*/  LEA.HI R0, R0, R9, RZ, 0xb ;  /* 0x0000000900007211 */ /* 0x000fc600078f58ff */
[----:B------:R-:W1:Y:S01]  /*00e0*/  LDC.64 R4, c[0x0][0x398] ;  /* 0x0000e600ff047b82 */ /* 0x000e620000000a00 */
[----:B------:R-:W-:-:S07]  /*00f0*/  SHF.R.S32.HI R11, RZ, 0xb, R0 ;  /* 0x0000000bff0b7819 */ /* 0x000fce0000011400 */
[----:B------:R-:W2:Y:S01]  /*0100*/  LDC.64 R6, c[0x0][0x380] ;  /* 0x0000e000ff067b82 */ /* 0x000ea20000000a00 */
[----:B0-----:R-:W-:-:S06]  /*0110*/  IMAD.WIDE R2, R9, 0x4, R2 ;  /* 0x0000000409027825 */ /* 0x001fcc00078e0202 */
[----:B------:R-:W3:Y:S01]  /*0120*/  LDG.E R2, desc[UR4][R2.64] ;  /* 0x0000000402027981 */ /* 0x000ee2000c1e1900 */
[----:B-1----:R-:W-:-:S06]  /*0130*/  IMAD.WIDE R4, R11, 0x4, R4 ;  /* 0x000000040b047825 */ /* 0x002fcc00078e0204 */
[----:B------:R-:W3:Y:S01]  /*0140*/  LDG.E R5, desc[UR4][R4.64] ;  /* 0x0000000404057981 */ /* 0x000ee2000c1e1900 */
[----:B--2---:R-:W-:Y:S02]  /*0150*/  IMAD.WIDE R6, R9, 0x4, R6 ;  /* 0x0000000409067825 */ /* 0x004fe400078e0206 */
[----:B------:R-:W0:Y:S04]  /*0160*/  LDC.64 R8, c[0x0][0x3a0] ;  /* 0x0000e800ff087b82 */ /* 0x000e280000000a00 */
[----:B------:R-:W2:Y:S01]  /*0170*/  LDG.E R7, desc[UR4][R6.64] ;  /* 0x0000000406077981 */ /* 0x000ea2000c1e1900 */
[----:B---3--:R-:W-:-:S05]  /*0180*/  IADD3 R11, PT, PT, R2, R5, RZ ;  /* 0x00000005020b7210 */ /* 0x008fca0007ffe0ff */
[----:B0-----:R-:W-:-:S05]  /*0190*/  IMAD.WIDE R8, R11, 0x4, R8 ;  /* 0x000000040b087825 */ /* 0x001fca00078e0208 */
[----:B--2---:R-:W-:Y:S01]  /*01a0*/  STG.E desc[UR4][R8.64], R7 ;  /* 0x0000000708007986 */ /* 0x004fe2000c101904 */
[----:B------:R-:W-:Y:S05]  /*01b0*/  EXIT ;  /* 0x000000000000794d */ /* 0x000fea0003800000 */
.L_x_0:
[----:B------:R-:W-:-:S00]  /*01c0*/  BRA `(.L_x_0) ;  /* 0xfffffffc00fc7947 */ /* 0x000fc0000383ffff */
[----:B------:R-:W-:-:S00]  /*01d0*/  NOP ;  /* 0x0000000000007918 */ /* 0x000fc00000000000 */
        /* <DEDUP_REMOVED lines=10> */
.L_x_63:


//--------------------- .text._Z15scanBlockTotalsPi --------------------------
	.section	.text._Z15scanBlockTotalsPi,"ax",@progbits
	.align	128
        .global         _Z15scanBlockTotalsPi
        .type           _Z15scanBlockTotalsPi,@function
        .size           _Z15scanBlockTotalsPi,(.L_x_64 - _Z15scanBlockTotalsPi)
        .other          _Z15scanBlockTotalsPi,@"STO_CUDA_ENTRY STV_DEFAULT"
_Z15scanBlockTotalsPi:
.text._Z15scanBlockTotalsPi:
[----:B------:R-:W-:Y:S01]  /*0000*/  LDC R1, c[0x0][0x37c] ;  /* 0x0000df00ff017b82 */ /* 0x000fe20000000800 */
[----:B------:R-:W0:Y:S07]  /*0010*/  S2R R14, SR_TID.X ;  /* 0x00000000000e7919 */ /* 0x000e2e0000002100 */
[----:B------:R-:W1:Y:S01]  /*0020*/  LDC.64 R2, c[0x0][0x380] ;  /* 0x0000e000ff027b82 */ /* 0x000e620000000a00 */
[----:B------:R-:W2:Y:S01]  /*0030*/  LDCU.64 UR6, c[0x0][0x358] ;  /* 0x00006b00ff0677ac */ /* 0x000ea20008000a00 */
[----:B0-----:R-:W-:-:S04]  /*0040*/  IMAD.SHL.U32 R5, R14, 0x2, RZ ;  /* 0x000000020e057824 */ /* 0x001fc800078e00ff */
[----:B-1----:R-:W-:-:S05]  /*0050*/  IMAD.WIDE.U32 R2, R5, 0x4, R2 ;  /* 0x0000000405027825 */ /* 0x002fca00078e0002 */
[----:B--2---:R-:W2:Y:S04]  /*0060*/  LDG.E R6, desc[UR6][R2.64] ;  /* 0x0000000602067981 */ /* 0x004ea8000c1e1900 */
[----:B------:R-:W2:Y:S01]  /*0070*/  LDG.E R7, desc[UR6][R2.64+0x4] ;  /* 0x0000040602077981 */ /* 0x000ea2000c1e1900 */
[----:B------:R-:W0:Y:S01]  /*0080*/  S2UR UR5, SR_CgaCtaId ;  /* 0x00000000000579c3 */ /* 0x000e220000008800 */
[----:B------:R-:W-:Y:S01]  /*0090*/  UMOV UR4, 0x400 ;  /* 0x0000040000047882 */ /* 0x000fe20000000000 */
[C---:B------:R-:W-:Y:S02]  /*00a0*/  ISETP.GT.U32.AND P0, PT, R14.reuse, 0x1ff, PT ;  /* 0x000001ff0e00780c */ /* 0x040fe40003f04070 */
[C---:B------:R-:W-:Y:S02]  /*00b0*/  ISETP.GT.U32.AND P1, PT, R14.reuse, 0xff, PT ;  /* 0x000000ff0e00780c */ /* 0x040fe40003f24070 */
[----:B------:R-:W-:-:S02]  /*00c0*/  ISETP.GT.U32.AND P2, PT, R14, 0x1f, PT ;  /* 0x0000001f0e00780c */ /* 0x000fc40003f44070 */
[C---:B------:R-:W-:Y:S02]  /*00d0*/  ISETP.GT.U32.AND P3, PT, R14.reuse, 0xf, PT ;  /* 0x0000000f0e00780c */ /* 0x040fe40003f64070 */
[C---:B------:R-:W-:Y:S02]  /*00e0*/  ISETP.GT.U32.AND P4, PT, R14.reuse, 0x7, PT ;  /* 0x000000070e00780c */ /* 0x040fe40003f84070 */
[C---:B------:R-:W-:Y:S02]  /*00f0*/  ISETP.GT.U32.AND P5, PT, R14.reuse, 0x3, PT ;  /* 0x000000030e00780c */ /* 0x040fe40003fa4070 */
[----:B------:R-:W-:Y:S01]  /*0100*/  ISETP.GT.U32.AND P6, PT, R14, 0x1, PT ;  /* 0x000000010e00780c */ /* 0x000fe20003fc4070 */
[----:B0-----:R-:W-:-:S06]  /*0110*/  ULEA UR4, UR5, UR4, 0x18 ;  /* 0x0000000405047291 */ /* 0x001fcc000f8ec0ff */
[----:B------:R-:W-:-:S05]  /*0120*/  LEA R0, R14, UR4, 0x3 ;  /* 0x000000040e007c11 */ /* 0x000fca000f8e18ff */
[----:B--2---:R0:W-:Y:S02]  /*0130*/  STS.64 [R0], R6 ;  /* 0x0000000600007388 */ /* 0x0041e40000000a00 */
[----:B0-----:R-:W-:Y:S01]  /*0140*/  LEA R6, R14, 0x1, 0x1 ;  /* 0x000000010e067811 */ /* 0x001fe200078e08ff */
[----:B------:R-:W-:Y:S08]  /*0150*/  BAR.SYNC.DEFER_BLOCKING 0x0 ;  /* 0x0000000000007b1d */ /* 0x000ff00000010000 */
[----:B------:R-:W-:Y:S06]  /*0160*/  BAR.SYNC.DEFER_BLOCKING 0x0 ;  /* 0x0000000000007b1d */ /* 0x000fec0000010000 */
[----:B------:R-:W0:Y:S02]  /*0170*/  LDS.64 R4, [R0] ;  /* 0x0000000000047984 */ /* 0x000e240000000a00 */
[----:B0-----:R-:W-:Y:S01]  /*0180*/  IMAD.IADD R9, R4, 0x1, R5 ;  /* 0x0000000104097824 */ /* 0x001fe200078e0205 */
[----:B------:R-:W-:-:S02]  /*0190*/  LEA R4, R14, UR4, 0x4 ;  /* 0x000000040e047c11 */ /* 0x000fc4000f8e20ff */
[----:B------:R-:W-:Y:S02]  /*01a0*/  LEA R5, R14, 0x8, 0x4 ;  /* 0x000000080e057811 */ /* 0x000fe400078e20ff */
[----:B------:R-:W-:Y:S01]  /*01b0*/  STS [R0+0x4], R9 ;  /* 0x0000040900007388 */ /* 0x000fe20000000800 */
[----:B------:R-:W-:Y:S02]  /*01c0*/  VIADD R7, R4, 0x8 ;  /* 0x0000000804077836 */ /* 0x000fe40000000000 */
[----:B------:R-:W-:Y:S01]  /*01d0*/  IMAD.IADD R5, R5, 0x1, R4 ;  /* 0x0000000105057824 */ /* 0x000fe200078e0204 */
[----:B------:R-:W-:Y:S06]  /*01e0*/  BAR.SYNC.DEFER_BLOCKING 0x0 ;  /* 0x0000000000007b1d */ /* 0x000fec0000010000 */
[----:B------:R-:W-:Y:S04]  /*01f0*/  @!P0 LDS R8, [R4+0x4] ;  /* 0x0000040004088984 */ /* 0x000fe80000000800 */
[----:B------:R-:W0:Y:S02]  /*0200*/  @!P0 LDS R11, [R4+0xc] ;  /* 0x00000c00040b8984 */ /* 0x000e240000000800 */
[----:B0-----:R-:W-:-:S05]  /*0210*/  @!P0 IADD3 R11, PT, PT, R8, R11, RZ ;  /* 0x0000000b080b8210 */ /* 0x001fca0007ffe0ff */
[----:B------:R-:W-:Y:S01]  /*0220*/  @!P0 STS [R4+0xc], R11 ;  /* 0x00000c0b04008388 */ /* 0x000fe20000000800 */
[----:B------:R-:W-:Y:S01]  /*0230*/  BAR.SYNC.DEFER_BLOCKING 0x0 ;  /* 0x0000000000007b1d */ /* 0x000fe20000010000 */
[----:B------:R-:W-:-:S04]  /*0240*/  ISETP.GT.U32.AND P0, PT, R14, 0x7f, PT ;  /* 0x0000007f0e00780c */ /* 0x000fc80003f04070 */
[----:B------:R-:W-:Y:S01]  /*0250*/  P2R R19, PR, RZ, 0x1 ;  /* 0x00000001ff137803 */ /* 0x000fe20000000000 */
[----:B------:R-:W-:Y:S04]  /*0260*/  @!P1 LDS R8, [R5+0x4] ;  /* 0x0000040005089984 */ /* 0x000fe80000000800 */
[----:B------:R-:W0:Y:S02]  /*0270*/  @!P1 LDS R9, [R5+0x14] ;  /* 0x0000140005099984 */ /* 0x000e240000000800 */
[----:B0-----:R-:W-:Y:S01]  /*0280*/  @!P1 IADD3 R10, PT, PT, R8, R9, RZ ;  /* 0x00000009080a9210 */ /* 0x001fe20007ffe0ff */
[----:B------:R-:W-:-:S04]  /*0290*/  IMAD R8, R6, 0x18, R7 ;  /* 0x0000001806087824 */ /* 0x000fc800078e0207 */
[----:B------:R0:W-:Y:S01]  /*02a0*/  @!P1 STS [R5+0x14], R10 ;  /* 0x0000140a05009388 */ /* 0x0001e20000000800 */
[----:B------:R-:W-:Y:S01]  /*02b0*/  BAR.SYNC.DEFER_BLOCKING 0x0 ;  /* 0x0000000000007b1d */ /* 0x000fe20000010000 */
[----:B------:R-:W-:Y:S01]  /*02c0*/  ISETP.GT.U32.AND P1, PT, R14, 0x3f, PT ;  /* 0x0000003f0e00780c */ /* 0x000fe20003f24070 */
[----:B0-----:R-:W-:-:S04]  /*02d0*/  IMAD R10, R6, 0x78, R7 ;  /* 0x00000078060a7824 */ /* 0x001fc800078e0207 */
[----:B------:R-:W-:Y:S04]  /*02e0*/  @!P0 LDS R9, [R8+-0x4] ;  /* 0xfffffc0008098984 */ /* 0x000fe80000000800 */
[----:B------:R-:W0:Y:S02]  /*02f0*/  @!P0 LDS R12, [R8+0x1c] ;  /* 0x00001c00080c8984 */ /* 0x000e240000000800 */
[----:B0-----:R-:W-:Y:S02]  /*0300*/  @!P0 IMAD.IADD R11, R9, 0x1, R12 ;  /* 0x00000001090b8824 */ /* 0x001fe400078e020c */
[----:B------:R-:W-:-:S03]  /*0310*/  IMAD R9, R6, 0x38, R7 ;  /* 0x0000003806097824 */ /* 0x000fc600078e0207 */
[----:B------:R0:W-:Y:S01]  /*0320*/  @!P0 STS [R8+0x1c], R11 ;  /* 0x00001c0b08008388 */ /* 0x0001e20000000800 */
[----:B------:R-:W-:Y:S01]  /*0330*/  BAR.SYNC.DEFER_BLOCKING 0x0 ;  /* 0x0000000000007b1d */ /* 0x000fe20000010000 */
[----:B------:R-:W-:Y:S01]  /*0340*/  ISETP.NE.AND P0, PT, R14, RZ, PT ;  /* 0x000000ff0e00720c */ /* 0x000fe20003f05270 */
[----:B0-----:R-:W-:-:S04]  /*0350*/  IMAD R11, R6, 0xf8, R7 ;  /* 0x000000f8060b7824 */ /* 0x001fc800078e0207 */
[----:B------:R-:W-:Y:S04]  /*0360*/  @!P1 LDS R12, [R9+-0x4] ;  /* 0xfffffc00090c9984 */ /* 0x000fe80000000800 */
[----:B------:R-:W0:Y:S02]  /*0370*/  @!P1 LDS R13, [R9+0x3c] ;  /* 0x00003c00090d9984 */ /* 0x000e240000000800 */
[----:B0-----:R-:W-:-:S05]  /*0380*/  @!P1 IMAD.IADD R12, R12, 0x1, R13 ;  /* 0x000000010c0c9824 */ /* 0x001fca00078e020d */
[----:B------:R0:W-:Y:S01]  /*0390*/  @!P1 STS [R9+0x3c], R12 ;  /* 0x00003c0c09009388 */ /* 0x0001e20000000800 */
[----:B------:R-:W-:Y:S01]  /*03a0*/  BAR.SYNC.DEFER_BLOCKING 0x0 ;  /* 0x0000000000007b1d */ /* 0x000fe20000010000 */
[----:B0-----:R-:W-:-:S05]  /*03b0*/  IMAD R12, R6, 0x1f8, R7 ;  /* 0x000001f8060c7824 */ /* 0x001fca00078e0207 */
[----:B------:R-:W-:Y:S04]  /*03c0*/  @!P2 LDS R13, [R10+-0x4] ;  /* 0xfffffc000a0da984 */ /* 0x000fe80000000800 */
[----:B------:R-:W0:Y:S02]  /*03d0*/  @!P2 LDS R16, [R10+0x7c] ;  /* 0x00007c000a10a984 */ /* 0x000e240000000800 */
[----:B0-----:R-:W-:-:S05]  /*03e0*/  @!P2 IADD3 R13, PT, PT, R13, R16, RZ ;  /* 0x000000100d0da210 */ /* 0x001fca0007ffe0ff */
[----:B------:R0:W-:Y:S01]  /*03f0*/  @!P2 STS [R10+0x7c], R13 ;  /* 0x00007c0d0a00a388 */ /* 0x0001e20000000800 */
[----:B------:R-:W-:Y:S01]  /*0400*/  BAR.SYNC.DEFER_BLOCKING 0x0 ;  /* 0x0000000000007b1d */ /* 0x000fe20000010000 */
[C-C-:B0-----:R-:W-:Y:S02]  /*0410*/  IMAD R13, R6.reuse, 0x3f8, R7.reuse ;  /* 0x000003f8060d7824 */ /* 0x141fe400078e0207 */
[----:B------:R-:W-:-:S03]  /*0420*/  IMAD R6, R6, 0x7f8, R7 ;  /* 0x000007f806067824 */ /* 0x000fc600078e0207 */
[----:B------:R-:W-:Y:S04]  /*0430*/  @!P3 LDS R15, [R11+-0x4] ;  /* 0xfffffc000b0fb984 */ /* 0x000fe80000000800 */
[----:B------:R-:W0:Y:S02]  /*0440*/  @!P3 LDS R16, [R11+0xfc] ;  /* 0x0000fc000b10b984 */ /* 0x000e240000000800 */
[----:B0-----:R-:W-:-:S05]  /*0450*/  @!P3 IMAD.IADD R16, R15, 0x1, R16 ;  /* 0x000000010f10b824 */ /* 0x001fca00078e0210 */
[----:B------:R-:W-:Y:S01]  /*0460*/  @!P3 STS [R11+0xfc], R16 ;  /* 0x0000fc100b00b388 */ /* 0x000fe20000000800 */
[----:B------:R-:W-:Y:S06]  /*0470*/  BAR.SYNC.DEFER_BLOCKING 0x0 ;  /* 0x0000000000007b1d */ /* 0x000fec0000010000 */
[----:B------:R-:W-:Y:S04]  /*0480*/  @!P4 LDS R15, [R12+-0x4] ;  /* 0xfffffc000c0fc984 */ /* 0x000fe80000000800 */
[----:B------:R-:W0:Y:S02]  /*0490*/  @!P4 LDS R18, [R12+0x1fc] ;  /* 0x0001fc000c12c984 */ /* 0x000e240000000800 */
[----:B0-----:R-:W-:-:S05]  /*04a0*/  @!P4 IMAD.IADD R15, R15, 0x1, R18 ;  /* 0x000000010f0fc824 */ /* 0x001fca00078e0212 */
[----:B------:R-:W-:Y:S01]  /*04b0*/  @!P4 STS [R12+0x1fc], R15 ;  /* 0x0001fc0f0c00c388 */ /* 0x000fe20000000800 */
[----:B------:R-:W-:Y:S06]  /*04c0*/  BAR.SYNC.DEFER_BLOCKING 0x0 ;  /* 0x0000000000007b1d */ /* 0x000fec0000010000 */
[----:B------:R-:W-:Y:S04]  /*04d0*/  @!P5 LDS R17, [R13+-0x4] ;  /* 0xfffffc000d11d984 */ /* 0x000fe80000000800 */
[----:B------:R-:W0:Y:S02]  /*04e0*/  @!P5 LDS R18, [R13+0x3fc] ;  /* 0x0003fc000d12d984 */ /* 0x000e240000000800 */
[----:B0-----:R-:W-:-:S05]  /*04f0*/  @!P5 IADD3 R18, PT, PT, R17, R18, RZ ;  /* 0x000000121112d210 */ /* 0x001fca0007ffe0ff */
[----:B------:R-:W-:Y:S01]  /*0500*/  @!P5 STS [R13+0x3fc], R18 ;  /* 0x0003fc120d00d388 */ /* 0x000fe20000000800 */
[----:B------:R-:W-:Y:S06]  /*0510*/  BAR.SYNC.DEFER_BLOCKING 0x0 ;  /* 0x0000000000007b1d */ /* 0x000fec0000010000 */
[----:B------:R-:W-:Y:S04]  /*0520*/  @!P6 LDS R7, [R6+-0x4] ;  /* 0xfffffc000607e984 */ /* 0x000fe80000000800 */
[----:B------:R-:W0:Y:S02]  /*0530*/  @!P6 LDS R16, [R6+0x7fc] ;  /* 0x0007fc000610e984 */ /* 0x000e240000000800 */
[----:B0-----:R-:W-:-:S05]  /*0540*/  @!P6 IMAD.IADD R7, R7, 0x1, R16 ;  /* 0x000000010707e824 */ /* 0x001fca00078e0210 */
[----:B------:R-:W-:Y:S01]  /*0550*/  @!P6 STS [R6+0x7fc], R7 ;  /* 0x0007fc070600e388 */ /* 0x000fe20000000800 */
[----:B------:R-:W-:Y:S06]  /*0560*/  BAR.SYNC.DEFER_BLOCKING 0x0 ;  /* 0x0000000000007b1d */ /* 0x000fec0000010000 */
[----:B------:R-:W-:Y:S02]  /*0570*/  @!P0 STS [UR4+0x1ffc], RZ ;  /* 0x001ffcffff008988 */ /* 0x000fe40008000804 */
[----:B------:R-:W-:Y:S06]  /*0580*/  BAR.SYNC.DEFER_BLOCKING 0x0 ;  /* 0x0000000000007b1d */ /* 0x000fec0000010000 */
[----:B------:R-:W-:Y:S04]  /*0590*/  @!P0 LDS R15, [UR4+0xffc] ;  /* 0x000ffc04ff0f8984 */ /* 0x000fe80008000800 */
[----:B------:R-:W0:Y:S02]  /*05a0*/  @!P0 LDS R16, [UR4+0x1ffc] ;  /* 0x001ffc04ff108984 */ /* 0x000e240008000800 */
[----:B0-----:R-:W-:-:S02]  /*05b0*/  @!P0 IMAD.IADD R15, R15, 0x1, R16 ;  /* 0x000000010f0f8824 */ /* 0x001fc400078e0210 */
[----:B------:R-:W-:Y:S04]  /*05c0*/  @!P0 STS [UR4+0xffc], R16 ;  /* 0x000ffc10ff008988 */ /* 0x000fe80008000804 */
[----:B------:R-:W-:Y:S01]  /*05d0*/  @!P0 STS [UR4+0x1ffc], R15 ;  /* 0x001ffc0fff008988 */ /* 0x000fe20008000804 */
[----:B------:R-:W-:Y:S01]  /*05e0*/  BAR.SYNC.DEFER_BLOCKING 0x0 ;  /* 0x0000000000007b1d */ /* 0x000fe20000010000 */
[----:B------:R-:W-:-:S05]  /*05f0*/  ISETP.NE.AND P0, PT, R19, RZ, PT ;  /* 0x000000ff1300720c */ /* 0x000fca0003f05270 */
[----:B------:R-:W-:Y:S04]  /*0600*/  @!P6 LDS R7, [R6+-0x4] ;  /* 0xfffffc000607e984 */ /* 0x000fe80000000800 */
[----:B------:R-:W0:Y:S02]  /*0610*/  @!P6 LDS R17, [R6+0x7fc] ;  /* 0x0007fc000611e984 */ /* 0x000e240000000800 */
[----:B0-----:R-:W-:Y:S02]  /*0620*/  @!P6 IADD3 R7, PT, PT, R7, R17, RZ ;  /* 0x000000110707e210 */ /* 0x001fe40007ffe0ff */
[----:B------:R-:W-:Y:S04]  /*0630*/  @!P6 STS [R6+-0x4], R17 ;  /* 0xfffffc110600e388 */ /* 0x000fe80000000800 */
[----:B------:R-:W-:Y:S01]  /*0640*/  @!P6 STS [R6+0x7fc], R7 ;  /* 0x0007fc070600e388 */ /* 0x000fe20000000800 */
[----:B------:R-:W-:Y:S01]  /*0650*/  BAR.SYNC.DEFER_BLOCKING 0x0 ;  /* 0x0000000000007b1d */ /* 0x000fe20000010000 */
[----:B------:R-:W-:-:S05]  /*0660*/  ISETP.GT.U32.AND P6, PT, R14, 0x1ff, PT ;  /* 0x000001ff0e00780c */ /* 0x000fca0003fc4070 */
[----:B------:R-:W-:Y:S04]  /*0670*/  @!P5 LDS R18, [R13+-0x4] ;  /* 0xfffffc000d12d984 */ /* 0x000fe80000000800 */
[----:B------:R-:W0:Y:S02]  /*0680*/  @!P5 LDS R19, [R13+0x3fc] ;  /* 0x0003fc000d13d984 */ /* 0x000e240000000800 */
[----:B0-----:R-:W-:Y:S02]  /*0690*/  @!P5 IMAD.IADD R18, R18, 0x1, R19 ;  /* 0x000000011212d824 */ /* 0x001fe400078e0213 */
        /* <DEDUP_REMOVED lines=9> */
[----:B------:R-:W-:Y:S06]  /*0730*/  BAR.SYNC.DEFER_BLOCKING 0x0 ;  /* 0x0000000000007b1d */ /* 0x000fec0000010000 */
[----:B------:R-:W-:Y:S04]  /*0740*/  @!P3 LDS R6, [R11+-0x4] ;  /* 0xfffffc000b06b984 */ /* 0x000fe80000000800 */
[----:B------:R-:W0:Y:S02]  /*0750*/  @!P3 LDS R7, [R11+0xfc] ;  /* 0x0000fc000b07b984 */ /* 0x000e240000000800 */
[----:B0-----:R-:W-:-:S02]  /*0760*/  @!P3 IADD3 R6, PT, PT, R6, R7, RZ ;  /* 0x000000070606b210 */ /* 0x001fc40007ffe0ff */
[----:B------:R-:W-:Y:S04]  /*0770*/  @!P3 STS [R11+-0x4], R7 ;  /* 0xfffffc070b00b388 */ /* 0x000fe80000000800 */
[----:B------:R-:W-:Y:S01]  /*0780*/  @!P3 STS [R11+0xfc], R6 ;  /* 0x0000fc060b00b388 */ /* 0x000fe20000000800 */
[----:B------:R-:W-:Y:S06]  /*0790*/  BAR.SYNC.DEFER_BLOCKING 0x0 ;  /* 0x0000000000007b1d */ /* 0x000fec0000010000 */
[----:B------:R-:W-:Y:S04]  /*07a0*/  @!P2 LDS R13, [R10+-0x4] ;  /* 0xfffffc000a0da984 */ /* 0x000fe80000000800 */
[----:B------:R-:W0:Y:S02]  /*07b0*/  @!P2 LDS R17, [R10+0x7c] ;  /* 0x00007c000a11a984 */ /* 0x000e240000000800 */
[----:B0-----:R-:W-:-:S02]  /*07c0*/  @!P2 IMAD.IADD R13, R13, 0x1, R17 ;  /* 0x000000010d0da824 */ /* 0x001fc400078e0211 */
        /* <DEDUP_REMOVED lines=15> */
[----:B------:R-:W-:Y:S04]  /*08c0*/  @!P5 LDS R6, [R5+0x4] ;  /* 0x000004000506d984 */ /* 0x000fe80000000800 */
[----:B------:R-:W0:Y:S02]  /*08d0*/  @!P5 LDS R10, [R5+0x14] ;  /* 0x00001400050ad984 */ /* 0x000e240000000800 */
[----:B0-----:R-:W-:-:S02]  /*08e0*/  @!P5 IMAD.IADD R6, R6, 0x1, R10 ;  /* 0x000000010606d824 */ /* 0x001fc400078e020a */
[----:B------:R-:W-:Y:S04]  /*08f0*/  @!P5 STS [R5+0x4], R10 ;  /* 0x0000040a0500d388 */ /* 0x000fe80000000800 */
[----:B------:R-:W-:Y:S01]  /*0900*/  @!P5 STS [R5+0x14], R6 ;  /* 0x000014060500d388 */ /* 0x000fe20000000800 */
[----:B------:R-:W-:Y:S06]  /*0910*/  BAR.SYNC.DEFER_BLOCKING 0x0 ;  /* 0x0000000000007b1d */ /* 0x000fec0000010000 */
[----:B------:R-:W-:Y:S04]  /*0920*/  @!P6 LDS R9, [R4+0x4] ;  /* 0x000004000409e984 */ /* 0x000fe80000000800 */
[----:B------:R-:W0:Y:S02]  /*0930*/  @!P6 LDS R14, [R4+0xc] ;  /* 0x00000c00040ee984 */ /* 0x000e240000000800 */
[----:B0-----:R-:W-:-:S02]  /*0940*/  @!P6 IADD3 R9, PT, PT, R9, R14, RZ ;  /* 0x0000000e0909e210 */ /* 0x001fc40007ffe0ff */
[----:B------:R-:W-:Y:S04]  /*0950*/  @!P6 STS [R4+0x4], R14 ;  /* 0x0000040e0400e388 */ /* 0x000fe80000000800 */
[----:B------:R-:W-:Y:S01]  /*0960*/  @!P6 STS [R4+0xc], R9 ;  /* 0x00000c090400e388 */ /* 0x000fe20000000800 */
[----:B------:R-:W-:Y:S06]  /*0970*/  BAR.SYNC.DEFER_BLOCKING 0x0 ;  /* 0x0000000000007b1d */ /* 0x000fec0000010000 */
[----:B------:R-:W0:Y:S02]  /*0980*/  LDS.64 R12, [R0] ;  /* 0x00000000000c7984 */ /* 0x000e240000000a00 */
[----:B0-----:R-:W-:Y:S01]  /*0990*/  IMAD.IADD R11, R12, 0x1, R13 ;  /* 0x000000010c0b7824 */ /* 0x001fe200078e020d */
[----:B------:R-:W-:-:S05]  /*09a0*/  MOV R10, R13 ;  /* 0x0000000d000a7202 */ /* 0x000fca0000000f00 */
[----:B------:R-:W-:Y:S01]  /*09b0*/  STS.64 [R0], R10 ;  /* 0x0000000a00007388 */ /* 0x000fe20000000a00 */
[----:B------:R-:W-:Y:S06]  /*09c0*/  BAR.SYNC.DEFER_BLOCKING 0x0 ;  /* 0x0000000000007b1d */ /* 0x000fec0000010000 */
[----:B------:R-:W0:Y:S04]  /*09d0*/  LDS.64 R6, [R0] ;  /* 0x0000000000067984 */ /* 0x000e280000000a00 */
[----:B0-----:R-:W-:Y:S04]  /*09e0*/  STG.E desc[UR6][R2.64], R6 ;  /* 0x0000000602007986 */ /* 0x001fe8000c101906 */
[----:B------:R-:W-:Y:S01]  /*09f0*/  STG.E desc[UR6][R2.64+0x4], R7 ;  /* 0x0000040702007986 */ /* 0x000fe2000c101906 */
[----:B------:R-:W-:Y:S05]  /*0a00*/  EXIT ;  /* 0x000000000000794d */ /* 0x000fea0003800000 */
.L_x_1:
        /* <DEDUP_REMOVED lines=15> */
.L_x_64:


//--------------------- .text._Z21multiBlockPrimeKernelPiS_S_S_ --------------------------
	.section	.text._Z21multiBlockPrimeKernelPiS_S_S_,"ax",@progbits
	.align	128
        .global         _Z21multiBlockPrimeKernelPiS_S_S_
        .type           _Z21multiBlockPrimeKernelPiS_S_S_,@function
        .size           _Z21multiBlockPrimeKernelPiS_S_S_,(.L_x_65 - _Z21multiBlockPrimeKernelPiS_S_S_)
        .other          _Z21multiBlockPrimeKernelPiS_S_S_,@"STO_CUDA_ENTRY STV_DEFAULT"
_Z21multiBlockPrimeKernelPiS_S_S_:
.text._Z21multiBlockPrimeKernelPiS_S_S_:
[----:B------:R-:W-:Y:S01]  /*0000*/  LDC R1, c[0x0][0x37c] ;  /* 0x0000df00ff017b82 */ /* 0x000fe20000000800 */
[----:B------:R-:W0:Y:S07]  /*0010*/  S2R R15, SR_TID.X ;  /* 0x00000000000f7919 */ /* 0x000e2e0000002100 */
[----:B------:R-:W1:Y:S01]  /*0020*/  LDC.64 R6, c[0x0][0x380] ;  /* 0x0000e000ff067b82 */ /* 0x000e620000000a00 */
[----:B------:R-:W2:Y:S01]  /*0030*/  LDCU.64 UR6, c[0x0][0x358] ;  /* 0x00006b00ff0677ac */ /* 0x000ea20008000a00 */
[----:B------:R-:W3:Y:S01]  /*0040*/  S2R R2, SR_CTAID.X ;  /* 0x0000000000027919 */ /* 0x000ee20000002500 */
[----:B0-----:R-:W-:-:S02]  /*0050*/  IMAD.SHL.U32 R3, R15, 0x2, RZ ;  /* 0x000000020f037824 */ /* 0x001fc400078e00ff */
[----:B---3--:R-:W-:-:S05]  /*0060*/  IMAD.SHL.U32 R0, R2, 0x800, RZ ;  /* 0x0000080002007824 */ /* 0x008fca00078e00ff */
[----:B------:R-:W-:-:S05]  /*0070*/  LOP3.LUT R0, R0, R3, RZ, 0xfc, !PT ;  /* 0x0000000300007212 */ /* 0x000fca00078efcff */
[----:B-1----:R-:W-:-:S05]  /*0080*/  IMAD.WIDE R6, R0, 0x4, R6 ;  /* 0x0000000400067825 */ /* 0x002fca00078e0206 */
[----:B--2---:R-:W2:Y:S01]  /*0090*/  LDG.E R5, desc[UR6][R6.64] ;  /* 0x0000000606057981 */ /* 0x004ea2000c1e1900 */
[----:B------:R-:W-:Y:S01]  /*00a0*/  BSSY.RECONVERGENT B0, `(.L_x_2) ;  /* 0x000003f000007945 */ /* 0x000fe20003800200 */
[----:B--2---:R-:W-:-:S04]  /*00b0*/  LOP3.LUT R4, R5, 0xfffffffe, RZ, 0xc0, !PT ;  /* 0xfffffffe05047812 */ /* 0x004fc800078ec0ff */
[----:B------:R-:W-:Y:S01]  /*00c0*/  ISETP.NE.AND P0, PT, R4, 0x2, PT ;  /* 0x000000020400780c */ /* 0x000fe20003f05270 */
[----:B------:R-:W-:-:S12]  /*00d0*/  HFMA2 R4, -RZ, RZ, 0, 5.9604644775390625e-08 ;  /* 0x00000001ff047431 */ /* 0x000fd800000001ff */
[----:B------:R-:W-:Y:S05]  /*00e0*/  @!P0 BRA `(.L_x_3) ;  /* 0x0000000000e88947 */ /* 0x000fea0003800000 */
[----:B------:R-:W-:Y:S01]  /*00f0*/  IMAD.MOV.U32 R4, RZ, RZ, -0x55555555 ;  /* 0xaaaaaaabff047424 */ /* 0x000fe200078e00ff */
[----:B------:R-:W-:-:S03]  /*0100*/  LOP3.LUT R8, R5, 0x1, RZ, 0xc0, !PT ;  /* 0x0000000105087812 */ /* 0x000fc600078ec0ff */
[----:B------:R-:W-:-:S05]  /*0110*/  IMAD R4, R5, R4, 0x2aaaaaaa ;  /* 0x2aaaaaaa05047424 */ /* 0x000fca00078e0204 */
[----:B------:R-:W-:Y:S01]  /*0120*/  ISETP.GE.U32.AND P0, PT, R4, 0x55555555, PT ;  /* 0x555555550400780c */ /* 0x000fe20003f06070 */
[----:B------:R-:W-:-:S03]  /*0130*/  IMAD.MOV.U32 R4, RZ, RZ, RZ ;  /* 0x000000ffff047224 */ /* 0x000fc600078e00ff */
[----:B------:R-:W-:-:S04]  /*0140*/  ISETP.NE.U32.OR P0, PT, R8, 0x1, !P0 ;  /* 0x000000010800780c */ /* 0x000fc80004705470 */
[----:B------:R-:W-:-:S13]  /*0150*/  ISETP.LT.OR P0, PT, R5, 0x2, P0 ;  /* 0x000000020500780c */ /* 0x000fda0000701670 */
[----:B------:R-:W-:Y:S05]  /*0160*/  @P0 BRA `(.L_x_3) ;  /* 0x0000000000c80947 */ /* 0x000fea0003800000 */
[----:B------:R-:W-:Y:S02]  /*0170*/  ISETP.GE.U32.AND P0, PT, R5, 0x19, PT ;  /* 0x000000190500780c */ /* 0x000fe40003f06070 */
[----:B------:R-:W-:-:S11]  /*0180*/  MOV R4, 0x1 ;  /* 0x0000000100047802 */ /* 0x000fd60000000f00 */
[----:B------:R-:W-:Y:S05]  /*0190*/  @!P0 BRA `(.L_x_3) ;  /* 0x0000000000bc8947 */ /* 0x000fea0003800000 */
[----:B------:R-:W-:-:S07]  /*01a0*/  IMAD.MOV.U32 R8, RZ, RZ, 0x5 ;  /* 0x00000005ff087424 */ /* 0x000fce00078e00ff */
.L_x_4:
[----:B------:R-:W0:Y:S01]  /*01b0*/  I2F.U32.RP R4, R8 ;  /* 0x0000000800047306 */ /* 0x000e220000209000 */
[----:B------:R-:W-:-:S07]  /*01c0*/  ISETP.NE.U32.AND P1, PT, R8, RZ, PT ;  /* 0x000000ff0800720c */ /* 0x000fce0003f25070 */
[----:B0-----:R-:W0:Y:S02]  /*01d0*/  MUFU.RCP R4, R4 ;  /* 0x0000000400047308 */ /* 0x001e240000001000 */
[----:B0-----:R-:W-:Y:S02]  /*01e0*/  VIADD R10, R4, 0xffffffe ;  /* 0x0ffffffe040a7836 */ /* 0x001fe40000000000 */
[----:B------:R-:W-:-:S04]  /*01f0*/  IMAD.MOV.U32 R4, RZ, RZ, RZ ;  /* 0x000000ffff047224 */ /* 0x000fc800078e00ff */
[----:B------:R0:W1:Y:S02]  /*0200*/  F2I.FTZ.U32.TRUNC.NTZ R11, R10 ;  /* 0x0000000a000b7305 */ /* 0x000064000021f000 */
[----:B0-----:R-:W-:Y:S01]  /*0210*/  IMAD.MOV.U32 R10, RZ, RZ, RZ ;  /* 0x000000ffff0a7224 */ /* 0x001fe200078e00ff */
[----:B-1----:R-:W-:-:S05]  /*0220*/  IADD3 R9, PT, PT, RZ, -R11, RZ ;  /* 0x8000000bff097210 */ /* 0x002fca0007ffe0ff */
[----:B------:R-:W-:-:S04]  /*0230*/  IMAD R9, R9, R8, RZ ;  /* 0x0000000809097224 */ /* 0x000fc800078e02ff */
[----:B------:R-:W-:-:S06]  /*0240*/  IMAD.HI.U32 R12, R11, R9, R10 ;  /* 0x000000090b0c7227 */ /* 0x000fcc00078e000a */
[----:B------:R-:W-:-:S04]  /*0250*/  IMAD.HI.U32 R12, R12, R5, RZ ;  /* 0x000000050c0c7227 */ /* 0x000fc800078e00ff */
[----:B------:R-:W-:-:S04]  /*0260*/  IMAD.MOV R12, RZ, RZ, -R12 ;  /* 0x000000ffff0c7224 */ /* 0x000fc800078e0a0c */
[----:B------:R-:W-:-:S05]  /*0270*/  IMAD R9, R8, R12, R5 ;  /* 0x0000000c08097224 */ /* 0x000fca00078e0205 */
[----:B------:R-:W-:-:S13]  /*0280*/  ISETP.GE.U32.AND P0, PT, R9, R8, PT ;  /* 0x000000080900720c */ /* 0x000fda0003f06070 */
[----:B------:R-:W-:-:S04]  /*0290*/  @P0 IADD3 R9, PT, PT, R9, -R8, RZ ;  /* 0x8000000809090210 */ /* 0x000fc80007ffe0ff */
[----:B------:R-:W-:-:S13]  /*02a0*/  ISETP.GE.U32.AND P0, PT, R9, R8, PT ;  /* 0x000000080900720c */ /* 0x000fda0003f06070 */
[----:B------:R-:W-:Y:S01]  /*02b0*/  @P0 IMAD.IADD R9, R9, 0x1, -R8 ;  /* 0x0000000109090824 */ /* 0x000fe200078e0a08 */
[----:B------:R-:W-:-:S04]  /*02c0*/  @!P1 LOP3.LUT R9, RZ, R8, RZ, 0x33, !PT ;  /* 0x00000008ff099212 */ /* 0x000fc800078e33ff */
[----:B------:R-:W-:-:S13]  /*02d0*/  ISETP.NE.AND P0, PT, R9, RZ, PT ;  /* 0x000000ff0900720c */ /* 0x000fda0003f05270 */
[----:B------:R-:W-:Y:S05]  /*02e0*/  @!P0 BRA `(.L_x_3) ;  /* 0x0000000000688947 */ /* 0x000fea0003800000 */
[----:B------:R-:W-:-:S04]  /*02f0*/  IADD3 R4, PT, PT, R8, 0x2, RZ ;  /* 0x0000000208047810 */ /* 0x000fc80007ffe0ff */
[----:B------:R-:W0:Y:S01]  /*0300*/  I2F.U32.RP R9, R4 ;  /* 0x0000000400097306 */ /* 0x000e220000209000 */
[----:B------:R-:W-:Y:S01]  /*0310*/  IMAD.MOV R13, RZ, RZ, -R4 ;  /* 0x000000ffff0d7224 */ /* 0x000fe200078e0a04 */
[----:B------:R-:W-:-:S06]  /*0320*/  ISETP.NE.U32.AND P1, PT, R4, RZ, PT ;  /* 0x000000ff0400720c */ /* 0x000fcc0003f25070 */
[----:B0-----:R-:W0:Y:S02]  /*0330*/  MUFU.RCP R9, R9 ;  /* 0x0000000900097308 */ /* 0x001e240000001000 */
[----:B0-----:R-:W-:-:S06]  /*0340*/  VIADD R10, R9, 0xffffffe ;  /* 0x0ffffffe090a7836 */ /* 0x001fcc0000000000 */
[----:B------:R0:W1:Y:S02]  /*0350*/  F2I.FTZ.U32.TRUNC.NTZ R11, R10 ;  /* 0x0000000a000b7305 */ /* 0x000064000021f000 */
[----:B0-----:R-:W-:Y:S02]  /*0360*/  HFMA2 R10, -RZ, RZ, 0, 0 ;  /* 0x00000000ff0a7431 */ /* 0x001fe400000001ff */
[----:B-1----:R-:W-:-:S04]  /*0370*/  IMAD R13, R13, R11, RZ ;  /* 0x0000000b0d0d7224 */ /* 0x002fc800078e02ff */
[----:B------:R-:W-:-:S06]  /*0380*/  IMAD.HI.U32 R12, R11, R13, R10 ;  /* 0x0000000d0b0c7227 */ /* 0x000fcc00078e000a */
[----:B------:R-:W-:-:S04]  /*0390*/  IMAD.HI.U32 R12, R12, R5, RZ ;  /* 0x000000050c0c7227 */ /* 0x000fc800078e00ff */
[----:B------:R-:W-:-:S04]  /*03a0*/  IMAD.MOV R12, RZ, RZ, -R12 ;  /* 0x000000ffff0c7224 */ /* 0x000fc800078e0a0c */
[----:B------:R-:W-:-:S05]  /*03b0*/  IMAD R11, R4, R12, R5 ;  /* 0x0000000c040b7224 */ /* 0x000fca00078e0205 */
[----:B------:R-:W-:-:S13]  /*03c0*/  ISETP.GE.U32.AND P0, PT, R11, R4, PT ;  /* 0x000000040b00720c */ /* 0x000fda0003f06070 */
[----:B------:R-:W-:-:S05]  /*03d0*/  @P0 IMAD.IADD R11, R11, 0x1, -R4 ;  /* 0x000000010b0b0824 */ /* 0x000fca00078e0a04 */
[----:B------:R-:W-:-:S13]  /*03e0*/  ISETP.GE.U32.AND P0, PT, R11, R4, PT ;  /* 0x000000040b00720c */ /* 0x000fda0003f06070 */
[----:B------:R-:W-:Y:S02]  /*03f0*/  @P0 IADD3 R11, PT, PT, -R4, R11, RZ ;  /* 0x0000000b040b0210 */ /* 0x000fe40007ffe1ff */
[----:B------:R-:W-:Y:S01]  /*0400*/  @!P1 LOP3.LUT R11, RZ, R4, RZ, 0x33, !PT ;  /* 0x00000004ff0b9212 */ /* 0x000fe200078e33ff */
[----:B------:R-:W-:-:S03]  /*0410*/  IMAD.MOV.U32 R4, RZ, RZ, RZ ;  /* 0x000000ffff047224 */ /* 0x000fc600078e00ff */
[----:B------:R-:W-:-:S13]  /*0420*/  ISETP.NE.AND P0, PT, R11, RZ, PT ;  /* 0x000000ff0b00720c */ /* 0x000fda0003f05270 */
[----:B------:R-:W-:Y:S05]  /*0430*/  @!P0 BRA `(.L_x_3) ;  /* 0x0000000000148947 */ /* 0x000fea0003800000 */
[----:B------:R-:W-:-:S04]  /*0440*/  VIADD R8, R8, 0x6 ;  /* 0x0000000608087836 */ /* 0x000fc80000000000 */
[----:B------:R-:W-:-:S05]  /*0450*/  IMAD R4, R8, R8, RZ ;  /* 0x0000000808047224 */ /* 0x000fca00078e02ff */
[----:B------:R-:W-:-:S13]  /*0460*/  ISETP.GT.AND P0, PT, R4, R5, PT ;  /* 0x000000050400720c */ /* 0x000fda0003f04270 */
[----:B------:R-:W-:Y:S05]  /*0470*/  @!P0 BRA `(.L_x_4) ;  /* 0xfffffffc004c8947 */ /* 0x000fea000383ffff */
[----:B------:R-:W-:-:S07]  /*0480*/  MOV R4, 0x1 ;  /* 0x0000000100047802 */ /* 0x000fce0000000f00 */
.L_x_3:
[----:B------:R-:W-:Y:S05]  /*0490*/  BSYNC.RECONVERGENT B0 ;  /* 0x0000000000007941 */ /* 0x000fea0003800200 */
.L_x_2:
[----:B------:R-:W2:Y:S01]  /*04a0*/  LDG.E R6, desc[UR6][R6.64+0x4] ;  /* 0x0000040606067981 */ /* 0x000ea2000c1e1900 */
[----:B------:R-:W-:Y:S01]  /*04b0*/  BSSY.RECONVERGENT B0, `(.L_x_5) ;  /* 0x000003f000007945 */ /* 0x000fe20003800200 */
[----:B--2---:R-:W-:-:S04]  /*04c0*/  LOP3.LUT R5, R6, 0xfffffffe, RZ, 0xc0, !PT ;  /* 0xfffffffe06057812 */ /* 0x004fc800078ec0ff */
[----:B------:R-:W-:Y:S01]  /*04d0*/  ISETP.NE.AND P0, PT, R5, 0x2, PT ;  /* 0x000000020500780c */ /* 0x000fe20003f05270 */
[----:B------:R-:W-:-:S12]  /*04e0*/  IMAD.MOV.U32 R5, RZ, RZ, 0x1 ;  /* 0x00000001ff057424 */ /* 0x000fd800078e00ff */
[----:B------:R-:W-:Y:S05]  /*04f0*/  @!P0 BRA `(.L_x_6) ;  /* 0x0000000000e88947 */ /* 0x000fea0003800000 */
[----:B------:R-:W-:Y:S01]  /*0500*/  IMAD.MOV.U32 R5, RZ, RZ, -0x55555555 ;  /* 0xaaaaaaabff057424 */ /* 0x000fe200078e00ff */
[----:B------:R-:W-:-:S03]  /*0510*/  LOP3.LUT R7, R6, 0x1, RZ, 0xc0, !PT ;  /* 0x0000000106077812 */ /* 0x000fc600078ec0ff */
[----:B------:R-:W-:-:S05]  /*0520*/  IMAD R5, R6, R5, 0x2aaaaaaa ;  /* 0x2aaaaaaa06057424 */ /* 0x000fca00078e0205 */
[----:B------:R-:W-:Y:S01]  /*0530*/  ISETP.GE.U32.AND P0, PT, R5, 0x55555555, PT ;  /* 0x555555550500780c */ /* 0x000fe20003f06070 */
[----:B------:R-:W-:-:S03]  /*0540*/  HFMA2 R5, -RZ, RZ, 0, 0 ;  /* 0x00000000ff057431 */ /* 0x000fc600000001ff */
[----:B------:R-:W-:-:S04]  /*0550*/  ISETP.NE.U32.OR P0, PT, R7, 0x1, !P0 ;  /* 0x000000010700780c */ /* 0x000fc80004705470 */
[----:B------:R-:W-:-:S13]  /*0560*/  ISETP.LT.OR P0, PT, R6, 0x2, P0 ;  /* 0x000000020600780c */ /* 0x000fda0000701670 */
[----:B------:R-:W-:Y:S05]  /*0570*/  @P0 BRA `(.L_x_6) ;  /* 0x0000000000c80947 */ /* 0x000fea0003800000 */
[----:B------:R-:W-:Y:S01]  /*0580*/  ISETP.GE.U32.AND P0, PT, R6, 0x19, PT ;  /* 0x000000190600780c */ /* 0x000fe20003f06070 */
[----:B------:R-:W-:-:S12]  /*0590*/  IMAD.MOV.U32 R5, RZ, RZ, 0x1 ;  /* 0x00000001ff057424 */ /* 0x000fd800078e00ff */
[----:B------:R-:W-:Y:S05]  /*05a0*/  @!P0 BRA `(.L_x_6) ;  /* 0x0000000000bc8947 */ /* 0x000fea0003800000 */
[----:B------:R-:W-:-:S07]  /*05b0*/  IMAD.MOV.U32 R7, RZ, RZ, 0x5 ;  /* 0x00000005ff077424 */ /* 0x000fce00078e00ff */
.L_x_7:
[----:B------:R-:W0:Y:S01]  /*05c0*/  I2F.U32.RP R5, R7 ;  /* 0x0000000700057306 */ /* 0x000e220000209000 */
[----:B------:R-:W-:-:S07]  /*05d0*/  ISETP.NE.U32.AND P1, PT, R7, RZ, PT ;  /* 0x000000ff0700720c */ /* 0x000fce0003f25070 */
[----:B0-----:R-:W0:Y:S02]  /*05e0*/  MUFU.RCP R5, R5 ;  /* 0x0000000500057308 */ /* 0x001e240000001000 */
[----:B0-----:R-:W-:Y:S02]  /*05f0*/  IADD3 R8, PT, PT, R5, 0xffffffe, RZ ;  /* 0x0ffffffe05087810 */ /* 0x001fe40007ffe0ff */
[----:B------:R-:W-:-:S04]  /*0600*/  MOV R5, RZ ;  /* 0x000000ff00057202 */ /* 0x000fc80000000f00 */
[----:B------:R0:W1:Y:S02]  /*0610*/  F2I.FTZ.U32.TRUNC.NTZ R9, R8 ;  /* 0x0000000800097305 */ /* 0x000064000021f000 */
[----:B0-----:R-:W-:Y:S02]  /*0620*/  IMAD.MOV.U32 R8, RZ, RZ, RZ ;  /* 0x000000ffff087224 */ /* 0x001fe400078e00ff */
[----:B-1----:R-:W-:-:S04]  /*0630*/  IMAD.MOV R10, RZ, RZ, -R9 ;  /* 0x000000ffff0a7224 */ /* 0x002fc800078e0a09 */
[----:B------:R-:W-:-:S04]  /*0640*/  IMAD R11, R10, R7, RZ ;  /* 0x000000070a0b7224 */ /* 0x000fc800078e02ff */
[----:B------:R-:W-:-:S06]  /*0650*/  IMAD.HI.U32 R9, R9, R11, R8 ;  /* 0x0000000b09097227 */ /* 0x000fcc00078e0008 */
[----:B------:R-:W-:-:S05]  /*0660*/  IMAD.HI.U32 R9, R9, R6, RZ ;  /* 0x0000000609097227 */ /* 0x000fca00078e00ff */
[----:B------:R-:W-:-:S05]  /*0670*/  IADD3 R9, PT, PT, -R9, RZ, RZ ;  /* 0x000000ff09097210 */ /* 0x000fca0007ffe1ff */
[----:B------:R-:W-:-:S05]  /*0680*/  IMAD R10, R7, R9, R6 ;  /* 0x00000009070a7224 */ /* 0x000fca00078e0206 */
[----:B------:R-:W-:-:S13]  /*0690*/  ISETP.GE.U32.AND P0, PT, R10, R7, PT ;  /* 0x000000070a00720c */ /* 0x000fda0003f06070 */
[----:B------:R-:W-:-:S05]  /*06a0*/  @P0 IMAD.IADD R10, R10, 0x1, -R7 ;  /* 0x000000010a0a0824 */ /* 0x000fca00078e0a07 */
[----:B------:R-:W-:-:S13]  /*06b0*/  ISETP.GE.U32.AND P0, PT, R10, R7, PT ;  /* 0x000000070a00720c */ /* 0x000fda0003f06070 */
[----:B------:R-:W-:Y:S01]  /*06c0*/  @P0 IMAD.IADD R10, R10, 0x1, -R7 ;  /* 0x000000010a0a0824 */ /* 0x000fe200078e0a07 */
[----:B------:R-:W-:-:S04]  /*06d0*/  @!P1 LOP3.LUT R10, RZ, R7, RZ, 0x33, !PT ;  /* 0x00000007ff0a9212 */ /* 0x000fc800078e33ff */
[----:B------:R-:W-:-:S13]  /*06e0*/  ISETP.NE.AND P0, PT, R10, RZ, PT ;  /* 0x000000ff0a00720c */ /* 0x000fda0003f05270 */
[----:B------:R-:W-:Y:S05]  /*06f0*/  @!P0 BRA `(.L_x_6) ;  /* 0x0000000000688947 */ /* 0x000fea0003800000 */
[----:B------:R-:W-:-:S04]  /*0700*/  VIADD R5, R7, 0x2 ;  /* 0x0000000207057836 */ /* 0x000fc80000000000 */
[----:B------:R-:W0:Y:S01]  /*0710*/  I2F.U32.RP R10, R5 ;  /* 0x00000005000a7306 */ /* 0x000e220000209000 */
[----:B------:R-:W-:Y:S02]  /*0720*/  IADD3 R11, PT, PT, RZ, -R5, RZ ;  /* 0x80000005ff0b7210 */ /* 0x000fe40007ffe0ff */
[----:B------:R-:W-:-:S05]  /*0730*/  ISETP.NE.U32.AND P1, PT, R5, RZ, PT ;  /* 0x000000ff0500720c */ /* 0x000fca0003f25070 */
[----:B0-----:R-:W0:Y:S02]  /*0740*/  MUFU.RCP R10, R10 ;  /* 0x0000000a000a7308 */ /* 0x001e240000001000 */
[----:B0-----:R-:W-:-:S06]  /*0750*/  VIADD R8, R10, 0xffffffe ;  /* 0x0ffffffe0a087836 */ /* 0x001fcc0000000000 */
[----:B------:R0:W1:Y:S02]  /*0760*/  F2I.FTZ.U32.TRUNC.NTZ R9, R8 ;  /* 0x0000000800097305 */ /* 0x000064000021f000 */
[----:B0-----:R-:W-:Y:S02]  /*0770*/  IMAD.MOV.U32 R8, RZ, RZ, RZ ;  /* 0x000000ffff087224 */ /* 0x001fe400078e00ff */
[----:B-1----:R-:W-:-:S04]  /*0780*/  IMAD R11, R11, R9, RZ ;  /* 0x000000090b0b7224 */ /* 0x002fc800078e02ff */
[----:B------:R-:W-:-:S06]  /*0790*/  IMAD.HI.U32 R9, R9, R11, R8 ;  /* 0x0000000b09097227 */ /* 0x000fcc00078e0008 */
[----:B------:R-:W-:-:S04]  /*07a0*/  IMAD.HI.U32 R9, R9, R6, RZ ;  /* 0x0000000609097227 */ /* 0x000fc800078e00ff */
[----:B------:R-:W-:-:S04]  /*07b0*/  IMAD.MOV R9, RZ, RZ, -R9 ;  /* 0x000000ffff097224 */ /* 0x000fc800078e0a09 */
[----:B------:R-:W-:-:S05]  /*07c0*/  IMAD R12, R5, R9, R6 ;  /* 0x00000009050c7224 */ /* 0x000fca00078e0206 */
[----:B------:R-:W-:-:S13]  /*07d0*/  ISETP.GE.U32.AND P0, PT, R12, R5, PT ;  /* 0x000000050c00720c */ /* 0x000fda0003f06070 */
[----:B------:R-:W-:-:S04]  /*07e0*/  @P0 IADD3 R12, PT, PT, -R5, R12, RZ ;  /* 0x0000000c050c0210 */ /* 0x000fc80007ffe1ff */
[----:B------:R-:W-:-:S13]  /*07f0*/  ISETP.GE.U32.AND P0, PT, R12, R5, PT ;  /* 0x000000050c00720c */ /* 0x000fda0003f06070 */
[----:B------:R-:W-:Y:S01]  /*0800*/  @P0 IMAD.IADD R12, R12, 0x1, -R5 ;  /* 0x000000010c0c0824 */ /* 0x000fe200078e0a05 */
[----:B------:R-:W-:Y:S01]  /*0810*/  @!P1 LOP3.LUT R12, RZ, R5, RZ, 0x33, !PT ;  /* 0x00000005ff0c9212 */ /* 0x000fe200078e33ff */
[----:B------:R-:W-:-:S03]  /*0820*/  IMAD.MOV.U32 R5, RZ, RZ, RZ ;  /* 0x000000ffff057224 */ /* 0x000fc600078e00ff */
[----:B------:R-:W-:-:S13]  /*0830*/  ISETP.NE.AND P0, PT, R12, RZ, PT ;  /* 0x000000ff0c00720c */ /* 0x000fda0003f05270 */
[----:B------:R-:W-:Y:S05]  /*0840*/  @!P0 BRA `(.L_x_6) ;  /* 0x0000000000148947 */ /* 0x000fea0003800000 */
[----:B------:R-:W-:-:S05]  /*0850*/  IADD3 R7, PT, PT, R7, 0x6, RZ ;  /* 0x0000000607077810 */ /* 0x000fca0007ffe0ff */
[----:B------:R-:W-:-:S05]  /*0860*/  IMAD R5, R7, R7, RZ ;  /* 0x0000000707057224 */ /* 0x000fca00078e02ff */
[----:B------:R-:W-:-:S13]  /*0870*/  ISETP.GT.AND P0, PT, R5, R6, PT ;  /* 0x000000060500720c */ /* 0x000fda0003f04270 */
[----:B------:R-:W-:Y:S05]  /*0880*/  @!P0 BRA `(.L_x_7) ;  /* 0xfffffffc004c8947 */ /* 0x000fea000383ffff */
[----:B------:R-:W-:-:S07]  /*0890*/  IMAD.MOV.U32 R5, RZ, RZ, 0x1 ;  /* 0x00000001ff057424 */ /* 0x000fce00078e00ff */
.L_x_6:
[----:B------:R-:W-:Y:S05]  /*08a0*/  BSYNC.RECONVERGENT B0 ;  /* 0x0000000000007941 */ /* 0x000fea0003800200 */
.L_x_5:
[----:B------:R-:W0:Y:S01]  /*08b0*/  S2UR UR5, SR_CgaCtaId ;  /* 0x00000000000579c3 */ /* 0x000e220000008800 */
[----:B------:R-:W-:Y:S01]  /*08c0*/  UMOV UR4, 0x400 ;  /* 0x0000040000047882 */ /* 0x000fe20000000000 */
[----:B------:R-:W-:Y:S01]  /*08d0*/  ISETP.GT.U32.AND P1, PT, R15, 0x1ff, PT ;  /* 0x000001ff0f00780c */ /* 0x000fe20003f24070 */
[----:B------:R-:W-:Y:S01]  /*08e0*/  VIADD R8, R3, 0x1 ;  /* 0x0000000103087836 */ /* 0x000fe20000000000 */
[C---:B------:R-:W-:Y:S02]  /*08f0*/  ISETP.GT.U32.AND P0, PT, R15.reuse, 0xff, PT ;  /* 0x000000ff0f00780c */ /* 0x040fe40003f04070 */
[C---:B------:R-:W-:Y:S02]  /*0900*/  ISETP.GT.U32.AND P2, PT, R15.reuse, 0xf, PT ;  /* 0x0000000f0f00780c */ /* 0x040fe40003f44070 */
[----:B------:R-:W1:Y:S01]  /*0910*/  LDC.64 R10, c[0x0][0x390] ;  /* 0x0000e400ff0a7b82 */ /* 0x000e620000000a00 */
[C---:B------:R-:W-:Y:S02]  /*0920*/  ISETP.GT.U32.AND P3, PT, R15.reuse, 0x7, PT ;  /* 0x000000070f00780c */ /* 0x040fe40003f64070 */
[----:B------:R-:W-:-:S02]  /*0930*/  ISETP.GT.U32.AND P4, PT, R15, 0x3, PT ;  /* 0x000000030f00780c */ /* 0x000fc40003f84070 */
[C---:B------:R-:W-:Y:S02]  /*0940*/  ISETP.GT.U32.AND P5, PT, R15.reuse, 0x1, PT ;  /* 0x000000010f00780c */ /* 0x040fe40003fa4070 */
[----:B------:R-:W-:Y:S01]  /*0950*/  ISETP.NE.AND P6, PT, R15, RZ, PT ;  /* 0x000000ff0f00720c */ /* 0x000fe20003fc5270 */
[----:B0-----:R-:W-:-:S06]  /*0960*/  ULEA UR4, UR5, UR4, 0x18 ;  /* 0x0000000405047291 */ /* 0x001fcc000f8ec0ff */
[----:B------:R-:W-:Y:S01]  /*0970*/  LEA R6, R15, UR4, 0x3 ;  /* 0x000000040f067c11 */ /* 0x000fe2000f8e18ff */
[----:B-1----:R-:W-:Y:S01]  /*0980*/  IMAD.WIDE R10, R0, 0x4, R10 ;  /* 0x00000004000a7825 */ /* 0x002fe200078e020a */
[----:B------:R-:W-:-:S03]  /*0990*/  LEA R3, R8, UR4, 0x3 ;  /* 0x0000000408037c11 */ /* 0x000fc6000f8e18ff */
[----:B------:R-:W-:Y:S04]  /*09a0*/  STS.64 [R6], R4 ;  /* 0x0000000406007388 */ /* 0x000fe80000000a00 */
[----:B------:R-:W-:Y:S04]  /*09b0*/  STG.E desc[UR6][R10.64], R4 ;  /* 0x000000040a007986 */ /* 0x000fe8000c101906 */
[----:B------:R-:W-:Y:S01]  /*09c0*/  STG.E desc[UR6][R10.64+0x4], R5 ;  /* 0x000004050a007986 */ /* 0x000fe2000c101906 */
[----:B------:R-:W-:Y:S08]  /*09d0*/  BAR.SYNC.DEFER_BLOCKING 0x0 ;  /* 0x0000000000007b1d */ /* 0x000ff00000010000 */
[----:B------:R-:W-:Y:S06]  /*09e0*/  BAR.SYNC.DEFER_BLOCKING 0x0 ;  /* 0x0000000000007b1d */ /* 0x000fec0000010000 */
[----:B------:R-:W0:Y:S02]  /*09f0*/  LDS.64 R12, [R6] ;  /* 0x00000000060c7984 */ /* 0x000e240000000a00 */
[----:B0-----:R-:W-:-:S05]  /*0a00*/  IADD3 R13, PT, PT, R12, R13, RZ ;  /* 0x0000000d0c0d7210 */ /* 0x001fca0007ffe0ff */
[----:B------:R-:W-:Y:S01]  /*0a10*/  STS [R6+0x4], R13 ;  /* 0x0000040d06007388 */ /* 0x000fe20000000800 */
[----:B------:R-:W-:Y:S06]  /*0a20*/  BAR.SYNC.DEFER_BLOCKING 0x0 ;  /* 0x0000000000007b1d */ /* 0x000fec0000010000 */
[----:B------:R-:W-:Y:S04]  /*0a30*/  @!P1 LDS R7, [R3+-0x4] ;  /* 0xfffffc0003079984 */ /* 0x000fe80000000800 */
[----:B------:R-:W0:Y:S02]  /*0a40*/  @!P1 LDS R4, [R3+0x4] ;  /* 0x0000040003049984 */ /* 0x000e240000000800 */
[----:B0-----:R-:W-:-:S02]  /*0a50*/  @!P1 IMAD.IADD R10, R7, 0x1, R4 ;  /* 0x00000001070a9824 */ /* 0x001fc400078e0204 */
[----:B------:R-:W-:-:S03]  /*0a60*/  IMAD R4, R8, 0x8, R3 ;  /* 0x0000000808047824 */ /* 0x000fc600078e0203 */
[----:B------:R-:W-:Y:S01]  /*0a70*/  @!P1 STS [R3+0x4], R10 ;  /* 0x0000040a03009388 */ /* 0x000fe20000000800 */
[----:B------:R-:W-:Y:S01]  /*0a80*/  BAR.SYNC.DEFER_BLOCKING 0x0 ;  /* 0x0000000000007b1d */ /* 0x000fe20000010000 */
[----:B------:R-:W-:-:S05]  /*0a90*/  ISETP.GT.U32.AND P1, PT, R15, 0x7f, PT ;  /* 0x0000007f0f00780c */ /* 0x000fca0003f24070 */
[----:B------:R-:W-:Y:S04]  /*0aa0*/  @!P0 LDS R5, [R4+-0x4] ;  /* 0xfffffc0004058984 */ /* 0x000fe80000000800 */
        /* <DEDUP_REMOVED lines=11> */
[----:B------:R-:W-:Y:S01]  /*0b60*/  @!P1 STS [R5+0x1c], R12 ;  /* 0x00001c0c05009388 */ /* 0x000fe20000000800 */
[----:B------:R-:W-:Y:S01]  /*0b70*/  BAR.SYNC.DEFER_BLOCKING 0x0 ;  /* 0x0000000000007b1d */ /* 0x000fe20000010000 */
[----:B------:R-:W-:-:S05]  /*0b80*/  ISETP.GT.U32.AND P1, PT, R15, 0x1f, PT ;  /* 0x0000001f0f00780c */ /* 0x000fca0003f24070 */
[----:B------:R-:W-:Y:S04]  /*0b90*/  @!P0 LDS R10, [R7+-0x4] ;  /* 0xfffffc00070a8984 */ /* 0x000fe80000000800 */
[----:B------:R-:W0:Y:S02]  /*0ba0*/  @!P0 LDS R11, [R7+0x3c] ;  /* 0x00003c00070b8984 */ /* 0x000e240000000800 */
[----:B0-----:R-:W-:-:S05]  /*0bb0*/  @!P0 IMAD.IADD R14, R10, 0x1, R11 ;  /* 0x000000010a0e8824 */ /* 0x001fca00078e020b */
[----:B------:R-:W-:Y:S01]  /*0bc0*/  @!P0 STS [R7+0x3c], R14 ;  /* 0x00003c0e07008388 */ /* 0x000fe20000000800 */
[----:B------:R-:W-:Y:S06]  /*0bd0*/  BAR.SYNC.DEFER_BLOCKING 0x0 ;  /* 0x0000000000007b1d */ /* 0x000fec0000010000 */
[----:B------:R-:W-:Y:S04]  /*0be0*/  @!P1 LDS R10, [R9+-0x4] ;  /* 0xfffffc00090a9984 */ /* 0x000fe80000000800 */
[----:B------:R-:W0:Y:S02]  /*0bf0*/  @!P1 LDS R11, [R9+0x7c] ;  /* 0x00007c00090b9984 */ /* 0x000e240000000800 */
[----:B0-----:R-:W-:Y:S01]  /*0c00*/  @!P1 IADD3 R12, PT, PT, R10, R11, RZ ;  /* 0x0000000b0a0c9210 */ /* 0x001fe20007ffe0ff */
[----:B------:R-:W-:-:S04]  /*0c10*/  IMAD R10, R8, 0xf8, R3 ;  /* 0x000000f8080a7824 */ /* 0x000fc800078e0203 */
[----:B------:R-:W-:Y:S01]  /*0c20*/  @!P1 STS [R9+0x7c], R12 ;  /* 0x00007c0c09009388 */ /* 0x000fe20000000800 */
[----:B------:R-:W-:Y:S06]  /*0c30*/  BAR.SYNC.DEFER_BLOCKING 0x0 ;  /* 0x0000000000007b1d */ /* 0x000fec0000010000 */
[----:B------:R-:W-:Y:S04]  /*0c40*/  @!P2 LDS R11, [R10+-0x4] ;  /* 0xfffffc000a0ba984 */ /* 0x000fe80000000800 */
[----:B------:R-:W0:Y:S02]  /*0c50*/  @!P2 LDS R16, [R10+0xfc] ;  /* 0x0000fc000a10a984 */ /* 0x000e240000000800 */
[----:B0-----:R-:W-:-:S02]  /*0c60*/  @!P2 IMAD.IADD R13, R11, 0x1, R16 ;  /* 0x000000010b0da824 */ /* 0x001fc400078e0210 */
[----:B------:R-:W-:-:S03]  /*0c70*/  IMAD R11, R8, 0x1f8, R3 ;  /* 0x000001f8080b7824 */ /* 0x000fc600078e0203 */
[----:B------:R-:W-:Y:S01]  /*0c80*/  @!P2 STS [R10+0xfc], R13 ;  /* 0x0000fc0d0a00a388 */ /* 0x000fe20000000800 */
[----:B------:R-:W-:Y:S06]  /*0c90*/  BAR.SYNC.DEFER_BLOCKING 0x0 ;  /* 0x0000000000007b1d */ /* 0x000fec0000010000 */
[----:B------:R-:W-:Y:S04]  /*0ca0*/  @!P3 LDS R14, [R11+-0x4] ;  /* 0xfffffc000b0eb984 */ /* 0x000fe80000000800 */
[----:B------:R-:W0:Y:S02]  /*0cb0*/  @!P3 LDS R17, [R11+0x1fc] ;  /* 0x0001fc000b11b984 */ /* 0x000e240000000800 */
[----:B0-----:R-:W-:-:S02]  /*0cc0*/  @!P3 IMAD.IADD R12, R14, 0x1, R17 ;  /* 0x000000010e0cb824 */ /* 0x001fc400078e0211 */
[C-C-:B------:R-:W-:Y:S02]  /*0cd0*/  IMAD R14, R8.reuse, 0x3f8, R3.reuse ;  /* 0x000003f8080e7824 */ /* 0x140fe400078e0203 */
[----:B------:R-:W-:Y:S01]  /*0ce0*/  IMAD R8, R8, 0x7f8, R3 ;  /* 0x000007f808087824 */ /* 0x000fe200078e0203 */
        /* <DEDUP_REMOVED lines=9> */
[----:B0-----:R-:W-:-:S02]  /*0d80*/  @!P5 IMAD.IADD R19, R13, 0x1, R12 ;  /* 0x000000010d13d824 */ /* 0x001fc400078e020c */
[----:B------:R-:W0:Y:S03]  /*0d90*/  LDC.64 R12, c[0x0][0x398] ;  /* 0x0000e600ff0c7b82 */ /* 0x000e260000000a00 */
[----:B------:R-:W-:Y:S05]  /*0da0*/  @!P5 STS [R8+0x7fc], R19 ;  /* 0x0007fc130800d388 */ /* 0x000fea0000000800 */
[----:B------:R-:W-:Y:S01]  /*0db0*/  BAR.SYNC.DEFER_BLOCKING 0x0 ;  /* 0x0000000000007b1d */ /* 0x000fe20000010000 */
[----:B0-----:R-:W-:-:S05]  /*0dc0*/  IMAD.WIDE.U32 R12, R2, 0x4, R12 ;  /* 0x00000004020c7825 */ /* 0x001fca00078e000c */
[----:B------:R-:W-:Y:S04]  /*0dd0*/  @!P6 LDS R16, [UR4+0xffc] ;  /* 0x000ffc04ff10e984 */ /* 0x000fe80008000800 */
[----:B------:R-:W0:Y:S04]  /*0de0*/  @!P6 LDS R21, [UR4+0x1ffc] ;  /* 0x001ffc04ff15e984 */ /* 0x000e280008000800 */
[----:B------:R-:W-:Y:S01]  /*0df0*/  @!P6 STS [UR4+0x1ffc], RZ ;  /* 0x001ffcffff00e988 */ /* 0x000fe20008000804 */
[----:B0-----:R-:W-:-:S05]  /*0e00*/  @!P6 IADD3 R21, PT, PT, R16, R21, RZ ;  /* 0x000000151015e210 */ /* 0x001fca0007ffe0ff */
[----:B------:R-:W-:Y:S01]  /*0e10*/  @!P6 STG.E desc[UR6][R12.64], R21 ;  /* 0x000000150c00e986 */ /* 0x000fe2000c101906 */
[----:B------:R-:W-:Y:S06]  /*0e20*/  BAR.SYNC.DEFER_BLOCKING 0x0 ;  /* 0x0000000000007b1d */ /* 0x000fec0000010000 */
[----:B------:R-:W-:Y:S04]  /*0e30*/  @!P6 LDS R2, [UR4+0xffc] ;  /* 0x000ffc04ff02e984 */ /* 0x000fe80008000800 */
[----:B------:R-:W0:Y:S02]  /*0e40*/  @!P6 LDS R17, [UR4+0x1ffc] ;  /* 0x001ffc04ff11e984 */ /* 0x000e240008000800 */
[----:B0-----:R-:W-:-:S02]  /*0e50*/  @!P6 IMAD.IADD R2, R2, 0x1, R17 ;  /* 0x000000010202e824 */ /* 0x001fc400078e0211 */
[----:B------:R-:W-:Y:S04]  /*0e60*/  @!P6 STS [UR4+0xffc], R17 ;  /* 0x000ffc11ff00e988 */ /* 0x000fe80008000804 */
[----:B------:R-:W-:Y:S01]  /*0e70*/  @!P6 STS [UR4+0x1ffc], R2 ;  /* 0x001ffc02ff00e988 */ /* 0x000fe20008000804 */
[----:B------:R-:W-:Y:S01]  /*0e80*/  BAR.SYNC.DEFER_BLOCKING 0x0 ;  /* 0x0000000000007b1d */ /* 0x000fe20000010000 */
[----:B------:R-:W-:-:S05]  /*0e90*/  ISETP.GT.U32.AND P6, PT, R15, 0x7f, PT ;  /* 0x0000007f0f00780c */ /* 0x000fca0003fc4070 */
        /* <DEDUP_REMOVED lines=48> */
[----:B------:R0:W-:Y:S01]  /*11a0*/  @!P5 STS [R4+0xc], R11 ;  /* 0x00000c0b0400d388 */ /* 0x0001e20000000800 */
[----:B------:R-:W-:Y:S08]  /*11b0*/  BAR.SYNC.DEFER_BLOCKING 0x0 ;  /* 0x0000000000007b1d */ /* 0x000ff00000010000 */
[----:B0-----:R-:W0:Y:S01]  /*11c0*/  LDC.64 R4, c[0x0][0x388] ;  /* 0x0000e200ff047b82 */ /* 0x001e220000000a00 */
[----:B------:R-:W-:Y:S04]  /*11d0*/  @!P6 LDS R2, [R3+-0x4] ;  /* 0xfffffc000302e984 */ /* 0x000fe80000000800 */
[----:B------:R-:W1:Y:S01]  /*11e0*/  @!P6 LDS R7, [R3+0x4] ;  /* 0x000004000307e984 */ /* 0x000e620000000800 */
[----:B0-----:R-:W-:Y:S01]  /*11f0*/  IMAD.WIDE R4, R0, 0x4, R4 ;  /* 0x0000000400047825 */ /* 0x001fe200078e0204 */
[----:B-1----:R-:W-:-:S02]  /*1200*/  @!P6 IADD3 R2, PT, PT, R2, R7, RZ ;  /* 0x000000070202e210 */ /* 0x002fc40007ffe0ff */
[----:B------:R-:W-:Y:S04]  /*1210*/  @!P6 STS [R3+-0x4], R7 ;  /* 0xfffffc070300e388 */ /* 0x000fe80000000800 */
        /* <DEDUP_REMOVED lines=11> */
.L_x_8:
        /* <DEDUP_REMOVED lines=11> */
.L_x_65:


//--------------------- .text._Z34compactPrimesNoBankConflictsKernelPiS_ --------------------------
	.section	.text._Z34compactPrimesNoBankConflictsKernelPiS_,"ax",@progbits
	.align	128
        .global         _Z34compactPrimesNoBankConflictsKernelPiS_
        .type           _Z34compactPrimesNoBankConflictsKernelPiS_,@function
        .size           _Z34compactPrimesNoBankConflictsKernelPiS_,(.L_x_66 - _Z34compactPrimesNoBankConflictsKernelPiS_)
        .other          _Z34compactPrimesNoBankConflictsKernelPiS_,@"STO_CUDA_ENTRY STV_DEFAULT"
_Z34compactPrimesNoBankConflictsKernelPiS_:
.text._Z34compactPrimesNoBankConflictsKernelPiS_:
[----:B------:R-:W-:Y:S01]  /*0000*/  LDC R1, c[0x0][0x37c] ;  /* 0x0000df00ff017b82 */ /* 0x000fe20000000800 */
[----:B------:R-:W0:Y:S07]  /*0010*/  S2R R0, SR_TID.X ;  /* 0x0000000000007919 */ /* 0x000e2e0000002100 */
[----:B------:R-:W1:Y:S01]  /*0020*/  LDC.64 R2, c[0x0][0x380] ;  /* 0x0000e000ff027b82 */ /* 0x000e620000000a00 */
[----:B------:R-:W2:Y:S01]  /*0030*/  LDCU.64 UR6, c[0x0][0x358] ;  /* 0x00006b00ff0677ac */ /* 0x000ea20008000a00 */
[----:B0-----:R-:W-:-:S04]  /*0040*/  IMAD.SHL.U32 R5, R0, 0x2, RZ ;  /* 0x0000000200057824 */ /* 0x001fc800078e00ff */
[----:B-1----:R-:W-:-:S05]  /*0050*/  IMAD.WIDE.U32 R2, R5, 0x4, R2 ;  /* 0x0000000405027825 */ /* 0x002fca00078e0002 */
[----:B--2---:R-:W2:Y:S01]  /*0060*/  LDG.E R7, desc[UR6][R2.64] ;  /* 0x0000000602077981 */ /* 0x004ea2000c1e1900 */
[----:B------:R-:W-:Y:S01]  /*0070*/  BSSY.RECONVERGENT B0, `(.L_x_9) ;  /* 0x0000046000007945 */ /* 0x000fe20003800200 */
[----:B------:R-:W-:Y:S01]  /*0080*/  PLOP3.LUT P0, PT, PT, PT, PT, 0x8, 0x80 ;  /* 0x000000000080781c */ /* 0x000fe20003f0e170 */
[----:B------:R-:W-:Y:S01]  /*0090*/  IMAD.MOV.U32 R6, RZ, RZ, 0x1 ;  /* 0x00000001ff067424 */ /* 0x000fe200078e00ff */
[----:B--2---:R-:W-:-:S04]  /*00a0*/  LOP3.LUT R4, R7, 0xfffffffe, RZ, 0xc0, !PT ;  /* 0xfffffffe07047812 */ /* 0x004fc800078ec0ff */
[----:B------:R-:W-:Y:S01]  /*00b0*/  ISETP.NE.AND P1, PT, R4, 0x2, PT ;  /* 0x000000020400780c */ /* 0x000fe20003f25270 */
[----:B------:R-:W-:-:S12]  /*00c0*/  VIADD R4, R5, 0x1 ;  /* 0x0000000105047836 */ /* 0x000fd80000000000 */
[----:B------:R-:W-:Y:S05]  /*00d0*/  @!P1 BRA `(.L_x_10) ;  /* 0x0000000000fc9947 */ /* 0x000fea0003800000 */
[----:B------:R-:W-:Y:S01]  /*00e0*/  IMAD.MOV.U32 R6, RZ, RZ, -0x55555555 ;  /* 0xaaaaaaabff067424 */ /* 0x000fe200078e00ff */
[C---:B------:R-:W-:Y:S02]  /*00f0*/  LOP3.LUT R8, R7.reuse, 0x1, RZ, 0xc0, !PT ;  /* 0x0000000107087812 */ /* 0x040fe400078ec0ff */
[----:B------:R-:W-:Y:S01]  /*0100*/  PLOP3.LUT P0, PT, PT, PT, PT, 0x80, 0x8 ;  /* 0x000000000008781c */ /* 0x000fe20003f0f070 */
[----:B------:R-:W-:-:S05]  /*0110*/  IMAD R6, R7, R6, 0x2aaaaaaa ;  /* 0x2aaaaaaa07067424 */ /* 0x000fca00078e0206 */
[----:B------:R-:W-:Y:S01]  /*0120*/  ISETP.GE.U32.AND P1, PT, R6, 0x55555555, PT ;  /* 0x555555550600780c */ /* 0x000fe20003f26070 */
[----:B------:R-:W-:-:S03]  /*0130*/  IMAD.MOV.U32 R6, RZ, RZ, RZ ;  /* 0x000000ffff067224 */ /* 0x000fc600078e00ff */
[----:B------:R-:W-:-:S04]  /*0140*/  ISETP.NE.U32.OR P1, PT, R8, 0x1, !P1 ;  /* 0x000000010800780c */ /* 0x000fc80004f25470 */
[----:B------:R-:W-:-:S13]  /*0150*/  ISETP.LT.OR P1, PT, R7, 0x2, P1 ;  /* 0x000000020700780c */ /* 0x000fda0000f21670 */
[----:B------:R-:W-:Y:S05]  /*0160*/  @P1 BRA `(.L_x_10) ;  /* 0x0000000000d81947 */ /* 0x000fea0003800000 */
[----:B------:R-:W-:Y:S01]  /*0170*/  ISETP.GE.U32.AND P1, PT, R7, 0x19, PT ;  /* 0x000000190700780c */ /* 0x000fe20003f26070 */
[----:B------:R-:W-:Y:S01]  /*0180*/  IMAD.MOV.U32 R6, RZ, RZ, 0x1 ;  /* 0x00000001ff067424 */ /* 0x000fe200078e00ff */
[----:B------:R-:W-:-:S11]  /*0190*/  PLOP3.LUT P0, PT, PT, PT, PT, 0x8, 0x80 ;  /* 0x000000000080781c */ /* 0x000fd60003f0e170 */
[----:B------:R-:W-:Y:S05]  /*01a0*/  @!P1 BRA `(.L_x_10) ;  /* 0x0000000000c89947 */ /* 0x000fea0003800000 */
[----:B------:R-:W-:-:S07]  /*01b0*/  IMAD.MOV.U32 R8, RZ, RZ, 0x5 ;  /* 0x00000005ff087424 */ /* 0x000fce00078e00ff */
.L_x_11:
[----:B------:R-:W0:Y:S01]  /*01c0*/  I2F.U32.RP R6, R8 ;  /* 0x0000000800067306 */ /* 0x000e220000209000 */
[----:B------:R-:W-:-:S07]  /*01d0*/  ISETP.NE.U32.AND P1, PT, R8, RZ, PT ;  /* 0x000000ff0800720c */ /* 0x000fce0003f25070 */
[----:B0-----:R-:W0:Y:S02]  /*01e0*/  MUFU.RCP R6, R6 ;  /* 0x0000000600067308 */ /* 0x001e240000001000 */
[----:B0-----:R-:W-:Y:S02]  /*01f0*/  VIADD R10, R6, 0xffffffe ;  /* 0x0ffffffe060a7836 */ /* 0x001fe40000000000 */
[----:B------:R-:W-:-:S04]  /*0200*/  IMAD.MOV.U32 R6, RZ, RZ, RZ ;  /* 0x000000ffff067224 */ /* 0x000fc800078e00ff */
[----:B------:R0:W1:Y:S02]  /*0210*/  F2I.FTZ.U32.TRUNC.NTZ R11, R10 ;  /* 0x0000000a000b7305 */ /* 0x000064000021f000 */
[----:B0-----:R-:W-:Y:S02]  /*0220*/  IMAD.MOV.U32 R10, RZ, RZ, RZ ;  /* 0x000000ffff0a7224 */ /* 0x001fe400078e00ff */
[----:B-1----:R-:W-:-:S04]  /*0230*/  IMAD.MOV R9, RZ, RZ, -R11 ;  /* 0x000000ffff097224 */ /* 0x002fc800078e0a0b */
[----:B------:R-:W-:-:S04]  /*0240*/  IMAD R9, R9, R8, RZ ;  /* 0x0000000809097224 */ /* 0x000fc800078e02ff */
[----:B------:R-:W-:-:S06]  /*0250*/  IMAD.HI.U32 R12, R11, R9, R10 ;  /* 0x000000090b0c7227 */ /* 0x000fcc00078e000a */
[----:B------:R-:W-:-:S04]  /*0260*/  IMAD.HI.U32 R12, R12, R7, RZ ;  /* 0x000000070c0c7227 */ /* 0x000fc800078e00ff */
[----:B------:R-:W-:-:S04]  /*0270*/  IMAD.MOV R12, RZ, RZ, -R12 ;  /* 0x000000ffff0c7224 */ /* 0x000fc800078e0a0c */
[----:B------:R-:W-:-:S05]  /*0280*/  IMAD R9, R8, R12, R7 ;  /* 0x0000000c08097224 */ /* 0x000fca00078e0207 */
[----:B------:R-:W-:-:S13]  /*0290*/  ISETP.GE.U32.AND P0, PT, R9, R8, PT ;  /* 0x000000080900720c */ /* 0x000fda0003f06070 */
[----:B------:R-:W-:-:S05]  /*02a0*/  @P0 IMAD.IADD R9, R9, 0x1, -R8 ;  /* 0x0000000109090824 */ /* 0x000fca00078e0a08 */
[----:B------:R-:W-:-:S13]  /*02b0*/  ISETP.GE.U32.AND P0, PT, R9, R8, PT ;  /* 0x000000080900720c */ /* 0x000fda0003f06070 */
[----:B------:R-:W-:Y:S01]  /*02c0*/  @P0 IMAD.IADD R9, R9, 0x1, -R8 ;  /* 0x0000000109090824 */ /* 0x000fe200078e0a08 */
[----:B------:R-:W-:Y:S02]  /*02d0*/  @!P1 LOP3.LUT R9, RZ, R8, RZ, 0x33, !PT ;  /* 0x00000008ff099212 */ /* 0x000fe400078e33ff */
[----:B------:R-:W-:Y:S02]  /*02e0*/  PLOP3.LUT P0, PT, PT, PT, PT, 0x80, 0x8 ;  /* 0x000000000008781c */ /* 0x000fe40003f0f070 */
[----:B------:R-:W-:-:S13]  /*02f0*/  ISETP.NE.AND P1, PT, R9, RZ, PT ;  /* 0x000000ff0900720c */ /* 0x000fda0003f25270 */
[----:B------:R-:W-:Y:S05]  /*0300*/  @!P1 BRA `(.L_x_10) ;  /* 0x0000000000709947 */ /* 0x000fea0003800000 */
[----:B------:R-:W-:-:S04]  /*0310*/  VIADD R6, R8, 0x2 ;  /* 0x0000000208067836 */ /* 0x000fc80000000000 */
[----:B------:R-:W0:Y:S01]  /*0320*/  I2F.U32.RP R9, R6 ;  /* 0x0000000600097306 */ /* 0x000e220000209000 */
[----:B------:R-:W-:Y:S01]  /*0330*/  IMAD.MOV R13, RZ, RZ, -R6 ;  /* 0x000000ffff0d7224 */ /* 0x000fe200078e0a06 */
[----:B------:R-:W-:-:S06]  /*0340*/  ISETP.NE.U32.AND P1, PT, R6, RZ, PT ;  /* 0x000000ff0600720c */ /* 0x000fcc0003f25070 */
        /* <DEDUP_REMOVED lines=13> */
[----:B------:R-:W-:Y:S01]  /*0420*/  @!P1 LOP3.LUT R11, RZ, R6, RZ, 0x33, !PT ;  /* 0x00000006ff0b9212 */ /* 0x000fe200078e33ff */
[----:B------:R-:W-:Y:S01]  /*0430*/  IMAD.MOV.U32 R6, RZ, RZ, RZ ;  /* 0x000000ffff067224 */ /* 0x000fe200078e00ff */
[----:B------:R-:W-:Y:S02]  /*0440*/  PLOP3.LUT P0, PT, PT, PT, PT, 0x80, 0x8 ;  /* 0x000000000008781c */ /* 0x000fe40003f0f070 */
[----:B------:R-:W-:-:S13]  /*0450*/  ISETP.NE.AND P1, PT, R11, RZ, PT ;  /* 0x000000ff0b00720c */ /* 0x000fda0003f25270 */
[----:B------:R-:W-:Y:S05]  /*0460*/  @!P1 BRA `(.L_x_10) ;  /* 0x0000000000189947 */ /* 0x000fea0003800000 */
[----:B------:R-:W-:-:S04]  /*0470*/  VIADD R8, R8, 0x6 ;  /* 0x0000000608087836 */ /* 0x000fc80000000000 */
[----:B------:R-:W-:-:S05]  /*0480*/  IMAD R6, R8, R8, RZ ;  /* 0x0000000808067224 */ /* 0x000fca00078e02ff */
[----:B------:R-:W-:-:S13]  /*0490*/  ISETP.GT.AND P0, PT, R6, R7, PT ;  /* 0x000000070600720c */ /* 0x000fda0003f04270 */
[----:B------:R-:W-:Y:S05]  /*04a0*/  @!P0 BRA `(.L_x_11) ;  /* 0xfffffffc00448947 */ /* 0x000fea000383ffff */
[----:B------:R-:W-:Y:S01]  /*04b0*/  PLOP3.LUT P0, PT, PT, PT, PT, 0x8, 0x80 ;  /* 0x000000000080781c */ /* 0x000fe20003f0e170 */
[----:B------:R-:W-:-:S12]  /*04c0*/  IMAD.MOV.U32 R6, RZ, RZ, 0x1 ;  /* 0x00000001ff067424 */ /* 0x000fd800078e00ff */
.L_x_10:
[----:B------:R-:W-:Y:S05]  /*04d0*/  BSYNC.RECONVERGENT B0 ;  /* 0x0000000000007941 */ /* 0x000fea0003800200 */
.L_x_9:
[----:B------:R-:W2:Y:S01]  /*04e0*/  LDG.E R7, desc[UR6][R2.64+0x4] ;  /* 0x0000040602077981 */ /* 0x000ea2000c1e1900 */
[----:B------:R-:W-:Y:S01]  /*04f0*/  BSSY.RECONVERGENT B0, `(.L_x_12) ;  /* 0x0000043000007945 */ /* 0x000fe20003800200 */
[----:B------:R-:W-:Y:S01]  /*0500*/  PLOP3.LUT P1, PT, PT, PT, PT, 0x8, 0x80 ;  /* 0x000000000080781c */ /* 0x000fe20003f2e170 */
[----:B------:R-:W-:Y:S01]  /*0510*/  IMAD.MOV.U32 R10, RZ, RZ, 0x1 ;  /* 0x00000001ff0a7424 */ /* 0x000fe200078e00ff */
[----:B--2---:R-:W-:-:S04]  /*0520*/  LOP3.LUT R8, R7, 0xfffffffe, RZ, 0xc0, !PT ;  /* 0xfffffffe07087812 */ /* 0x004fc800078ec0ff */
[----:B------:R-:W-:-:S13]  /*0530*/  ISETP.NE.AND P2, PT, R8, 0x2, PT ;  /* 0x000000020800780c */ /* 0x000fda0003f45270 */
[----:B------:R-:W-:Y:S05]  /*0540*/  @!P2 BRA `(.L_x_13) ;  /* 0x0000000000f4a947 */ /* 0x000fea0003800000 */
[----:B------:R-:W-:Y:S01]  /*0550*/  IMAD.MOV.U32 R8, RZ, RZ, -0x55555555 ;  /* 0xaaaaaaabff087424 */ /* 0x000fe200078e00ff */
[C---:B------:R-:W-:Y:S01]  /*0560*/  LOP3.LUT R9, R7.reuse, 0x1, RZ, 0xc0, !PT ;  /* 0x0000000107097812 */ /* 0x040fe200078ec0ff */
[----:B------:R-:W-:Y:S01]  /*0570*/  IMAD.MOV.U32 R10, RZ, RZ, RZ ;  /* 0x000000ffff0a7224 */ /* 0x000fe200078e00ff */
[----:B------:R-:W-:Y:S01]  /*0580*/  PLOP3.LUT P1, PT, PT, PT, PT, 0x80, 0x8 ;  /* 0x000000000008781c */ /* 0x000fe20003f2f070 */
[----:B------:R-:W-:-:S05]  /*0590*/  IMAD R8, R7, R8, 0x2aaaaaaa ;  /* 0x2aaaaaaa07087424 */ /* 0x000fca00078e0208 */
[----:B------:R-:W-:-:S04]  /*05a0*/  ISETP.GE.U32.AND P2, PT, R8, 0x55555555, PT ;  /* 0x555555550800780c */ /* 0x000fc80003f46070 */
        /* <DEDUP_REMOVED lines=8> */
.L_x_14:
[----:B------:R-:W0:Y:S01]  /*0630*/  I2F.U32.RP R9, R8 ;  /* 0x0000000800097306 */ /* 0x000e220000209000 */
[----:B------:R-:W-:-:S07]  /*0640*/  ISETP.NE.U32.AND P2, PT, R8, RZ, PT ;  /* 0x000000ff0800720c */ /* 0x000fce0003f45070 */
[----:B0-----:R-:W0:Y:S02]  /*0650*/  MUFU.RCP R9, R9 ;  /* 0x0000000900097308 */ /* 0x001e240000001000 */
[----:B0-----:R-:W-:-:S06]  /*0660*/  VIADD R10, R9, 0xffffffe ;  /* 0x0ffffffe090a7836 */ /* 0x001fcc0000000000 */
        /* <DEDUP_REMOVED lines=43> */
.L_x_13:
[----:B------:R-:W-:Y:S05]  /*0920*/  BSYNC.RECONVERGENT B0 ;  /* 0x0000000000007941 */ /* 0x000fea0003800200 */
.L_x_12:
[----:B------:R-:W0:Y:S01]  /*0930*/  S2UR UR5, SR_CgaCtaId ;  /* 0x00000000000579c3 */ /* 0x000e220000008800 */
[----:B------:R-:W-:Y:S01]  /*0940*/  UMOV UR4, 0x400 ;  /* 0x0000040000047882 */ /* 0x000fe20000000000 */
[-C--:B------:R-:W-:Y:S01]  /*0950*/  LEA.HI R9, R0, R5.reuse, RZ, 0x1c ;  /* 0x0000000500097211 */ /* 0x080fe200078fe0ff */
[----:B------:R-:W-:Y:S01]  /*0960*/  BSSY.RECONVERGENT B0, `(.L_x_15) ;  /* 0x0000024000007945 */ /* 0x000fe20003800200 */
[----:B------:R-:W-:Y:S01]  /*0970*/  LEA.HI R7, R4, R5, RZ, 0x1b ;  /* 0x0000000504077211 */ /* 0x000fe200078fd8ff */
[----:B------:R-:W-:Y:S01]  /*0980*/  VIADD R5, R5, 0x2 ;  /* 0x0000000205057836 */ /* 0x000fe20000000000 */
[C---:B------:R-:W-:Y:S02]  /*0990*/  ISETP.GT.U32.AND P6, PT, R0.reuse, 0x1ff, PT ;  /* 0x000001ff0000780c */ /* 0x040fe40003fc4070 */
[C---:B------:R-:W-:Y:S02]  /*09a0*/  ISETP.GT.U32.AND P5, PT, R0.reuse, 0xff, PT ;  /* 0x000000ff0000780c */ /* 0x040fe40003fa4070 */
[----:B------:R-:W-:-:S02]  /*09b0*/  ISETP.GT.U32.AND P4, PT, R0, 0x7f, PT ;  /* 0x0000007f0000780c */ /* 0x000fc40003f84070 */
[C---:B------:R-:W-:Y:S02]  /*09c0*/  ISETP.GT.U32.AND P3, PT, R0.reuse, 0x3f, PT ;  /* 0x0000003f0000780c */ /* 0x040fe40003f64070 */
[----:B------:R-:W-:Y:S01]  /*09d0*/  ISETP.GT.U32.AND P2, PT, R0, 0x1f, PT ;  /* 0x0000001f0000780c */ /* 0x000fe20003f44070 */
[----:B0-----:R-:W-:-:S06]  /*09e0*/  ULEA UR4, UR5, UR4, 0x18 ;  /* 0x0000000405047291 */ /* 0x001fcc000f8ec0ff */
[----:B------:R-:W-:Y:S02]  /*09f0*/  LEA R9, R9, UR4, 0x2 ;  /* 0x0000000409097c11 */ /* 0x000fe4000f8e10ff */
[----:B------:R-:W-:-:S03]  /*0a00*/  LEA R7, R7, UR4, 0x2 ;  /* 0x0000000407077c11 */ /* 0x000fc6000f8e10ff */
[----:B------:R0:W-:Y:S04]  /*0a10*/  STS [R9], R6 ;  /* 0x0000000609007388 */ /* 0x0001e80000000800 */
[----:B------:R-:W-:Y:S01]  /*0a20*/  STS [R7+0x4], R10 ;  /* 0x0000040a07007388 */ /* 0x000fe20000000800 */
[----:B0-----:R-:W-:Y:S02]  /*0a30*/  P2R R6, PR, RZ, 0x40 ;  /* 0x00000040ff067803 */ /* 0x001fe40000000000 */
[----:B------:R-:W-:Y:S02]  /*0a40*/  P2R R6, PR, RZ, 0x20 ;  /* 0x00000020ff067803 */ /* 0x000fe40000000000 */
[----:B------:R-:W-:Y:S02]  /*0a50*/  P2R R6, PR, RZ, 0x10 ;  /* 0x00000010ff067803 */ /* 0x000fe40000000000 */
[----:B------:R-:W-:Y:S01]  /*0a60*/  P2R R6, PR, RZ, 0x8 ;  /* 0x00000008ff067803 */ /* 0x000fe20000000000 */
[----:B------:R-:W-:Y:S08]  /*0a70*/  BAR.SYNC.DEFER_BLOCKING 0x0 ;  /* 0x0000000000007b1d */ /* 0x000ff00000010000 */
[----:B------:R-:W-:Y:S06]  /*0a80*/  BAR.SYNC.DEFER_BLOCKING 0x0 ;  /* 0x0000000000007b1d */ /* 0x000fec0000010000 */
[----:B------:R-:W-:Y:S04]  /*0a90*/  LDS R8, [R9] ;  /* 0x0000000009087984 */ /* 0x000fe80000000800 */
[----:B------:R-:W0:Y:S02]  /*0aa0*/  LDS R11, [R7+0x4] ;  /* 0x00000400070b7984 */ /* 0x000e240000000800 */
[----:B0-----:R-:W-:-:S05]  /*0ab0*/  IMAD.IADD R8, R8, 0x1, R11 ;  /* 0x0000000108087824 */ /* 0x001fca00078e020b */
[----:B------:R0:W-:Y:S01]  /*0ac0*/  STS [R7+0x4], R8 ;  /* 0x0000040807007388 */ /* 0x0001e20000000800 */
[----:B------:R-:W-:Y:S06]  /*0ad0*/  BAR.SYNC.DEFER_BLOCKING 0x0 ;  /* 0x0000000000007b1d */ /* 0x000fec0000010000 */
[----:B------:R-:W-:Y:S05]  /*0ae0*/  @P6 BRA `(.L_x_16) ;  /* 0x00000000002c6947 */ /* 0x000fea0003800000 */
[----:B------:R-:W-:Y:S02]  /*0af0*/  IMAD.SHL.U32 R6, R4, 0x2, RZ ;  /* 0x0000000204067824 */ /* 0x000fe400078e00ff */
[----:B------:R-:W-:Y:S02]  /*0b00*/  IMAD.SHL.U32 R13, R5, 0x2, RZ ;  /* 0x00000002050d7824 */ /* 0x000fe400078e00ff */
[----:B------:R-:W-:-:S03]  /*0b10*/  VIADD R11, R6, 0xffffffff ;  /* 0xffffffff060b7836 */ /* 0x000fc60000000000 */
[----:B------:R-:W-:Y:S02]  /*0b20*/  LEA.HI R13, R6, R13, RZ, 0x1b ;  /* 0x0000000d060d7211 */ /* 0x000fe400078fd8ff */
[----:B------:R-:W-:Y:S02]  /*0b30*/  LEA.HI R11, R11, R6, RZ, 0x1b ;  /* 0x000000060b0b7211 */ /* 0x000fe400078fd8ff */
[----:B------:R-:W-:Y:S02]  /*0b40*/  LEA R13, R13, UR4, 0x2 ;  /* 0x000000040d0d7c11 */ /* 0x000fe4000f8e10ff */
[----:B------:R-:W-:-:S03]  /*0b50*/  LEA R11, R11, UR4, 0x2 ;  /* 0x000000040b0b7c11 */ /* 0x000fc6000f8e10ff */
[----:B------:R-:W-:Y:S04]  /*0b60*/  LDS R6, [R13+-0x4] ;  /* 0xfffffc000d067984 */ /* 0x000fe80000000800 */
[----:B------:R-:W1:Y:S02]  /*0b70*/  LDS R11, [R11+-0x4] ;  /* 0xfffffc000b0b7984 */ /* 0x000e640000000800 */
[----:B-1----:R-:W-:-:S05]  /*0b80*/  IMAD.IADD R6, R11, 0x1, R6 ;  /* 0x000000010b067824 */ /* 0x002fca00078e0206 */
[----:B------:R1:W-:Y:S02]  /*0b90*/  STS [R13+-0x4], R6 ;  /* 0xfffffc060d007388 */ /* 0x0003e40000000800 */
.L_x_16:
[----:B------:R-:W-:Y:S05]  /*0ba0*/  BSYNC.RECONVERGENT B0 ;  /* 0x0000000000007941 */ /* 0x000fea0003800200 */
.L_x_15:
[----:B------:R-:W-:Y:S06]  /*0bb0*/  BAR.SYNC.DEFER_BLOCKING 0x0 ;  /* 0x0000000000007b1d */ /* 0x000fec0000010000 */
[----:B------:R-:W-:Y:S04]  /*0bc0*/  BSSY.RECONVERGENT B0, `(.L_x_17) ;  /* 0x000000d000007945 */ /* 0x000fe80003800200 */
[----:B------:R-:W-:Y:S05]  /*0bd0*/  @P5 BRA `(.L_x_18) ;  /* 0x00000000002c5947 */ /* 0x000fea0003800000 */
[----:B-1----:R-:W-:Y:S02]  /*0be0*/  IMAD.SHL.U32 R6, R4, 0x4, RZ ;  /* 0x0000000404067824 */ /* 0x002fe400078e00ff */
        /* <DEDUP_REMOVED lines=10> */
.L_x_18:
[----:B------:R-:W-:Y:S05]  /*0c90*/  BSYNC.RECONVERGENT B0 ;  /* 0x0000000000007941 */ /* 0x000fea0003800200 */
.L_x_17:
[----:B------:R-:W-:Y:S06]  /*0ca0*/  BAR.SYNC.DEFER_BLOCKING 0x0 ;  /* 0x0000000000007b1d */ /* 0x000fec0000010000 */
[----:B------:R-:W-:Y:S04]  /*0cb0*/  BSSY.RECONVERGENT B0, `(.L_x_19) ;  /* 0x000000d000007945 */ /* 0x000fe80003800200 */
[----:B------:R-:W-:Y:S05]  /*0cc0*/  @P4 BRA `(.L_x_20) ;  /* 0x00000000002c4947 */ /* 0x000fea0003800000 */
[----:B-12---:R-:W-:Y:S02]  /*0cd0*/  IMAD.SHL.U32 R6, R4, 0x8, RZ ;  /* 0x0000000804067824 */ /* 0x006fe400078e00ff */
        /* <DEDUP_REMOVED lines=10> */
.L_x_20:
[----:B------:R-:W-:Y:S05]  /*0d80*/  BSYNC.RECONVERGENT B0 ;  /* 0x0000000000007941 */ /* 0x000fea0003800200 */
.L_x_19:
[----:B------:R-:W-:Y:S06]  /*0d90*/  BAR.SYNC.DEFER_BLOCKING 0x0 ;  /* 0x0000000000007b1d */ /* 0x000fec0000010000 */
[----:B------:R-:W-:Y:S04]  /*0da0*/  BSSY.RECONVERGENT B0, `(.L_x_21) ;  /* 0x000000d000007945 */ /* 0x000fe80003800200 */
[----:B------:R-:W-:Y:S05]  /*0db0*/  @P3 BRA `(.L_x_22) ;  /* 0x00000000002c3947 */ /* 0x000fea0003800000 */
[----:B-123--:R-:W-:Y:S02]  /*0dc0*/  IMAD.SHL.U32 R6, R4, 0x10, RZ ;  /* 0x0000001004067824 */ /* 0x00efe400078e00ff */
[----:B------:R-:W-:-:S03]  /*0dd0*/  IMAD.SHL.U32 R13, R5, 0x10, RZ ;  /* 0x00000010050d7824 */ /* 0x000fc600078e00ff */
[C---:B------:R-:W-:Y:S02]  /*0de0*/  IADD3 R11, PT, PT, R6.reuse, -0x1, RZ ;  /* 0xffffffff060b7810 */ /* 0x040fe40007ffe0ff */
        /* <DEDUP_REMOVED lines=8> */
.L_x_22:
[----:B------:R-:W-:Y:S05]  /*0e70*/  BSYNC.RECONVERGENT B0 ;  /* 0x0000000000007941 */ /* 0x000fea0003800200 */
.L_x_21:
[----:B------:R-:W-:Y:S06]  /*0e80*/  BAR.SYNC.DEFER_BLOCKING 0x0 ;  /* 0x0000000000007b1d */ /* 0x000fec0000010000 */
[----:B------:R-:W-:Y:S04]  /*0e90*/  BSSY.RECONVERGENT B0, `(.L_x_23) ;  /* 0x000000c000007945 */ /* 0x000fe80003800200 */
[----:B------:R-:W-:Y:S05]  /*0ea0*/  @P2 BRA `(.L_x_24) ;  /* 0x0000000000282947 */ /* 0x000fea0003800000 */
[----:B-1234-:R-:W-:Y:S02]  /*0eb0*/  IMAD.SHL.U32 R6, R4, 0x20, RZ ;  /* 0x0000002004067824 */ /* 0x01efe400078e00ff */
[----:B0-----:R-:W-:Y:S02]  /*0ec0*/  IMAD R8, R5, 0x20, R4 ;  /* 0x0000002005087824 */ /* 0x001fe400078e0204 */
[----:B------:R-:W-:-:S03]  /*0ed0*/  VIADD R11, R6, 0xffffffff ;  /* 0xffffffff060b7836 */ /* 0x000fc60000000000 */
[----:B------:R-:W-:Y:S02]  /*0ee0*/  LEA R8, R8, UR4, 0x2 ;  /* 0x0000000408087c11 */ /* 0x000fe4000f8e10ff */
[----:B------:R-:W-:-:S03]  /*0ef0*/  LEA.HI R11, R11, R6, RZ, 0x1b ;  /* 0x000000060b0b7211 */ /* 0x000fc600078fd8ff */
[----:B------:R-:W-:Y:S01]  /*0f00*/  LDS R6, [R8+-0x4] ;  /* 0xfffffc0008067984 */ /* 0x000fe20000000800 */
[----:B------:R-:W-:-:S06]  /*0f10*/  LEA R11, R11, UR4, 0x2 ;  /* 0x000000040b0b7c11 */ /* 0x000fcc000f8e10ff */
[----:B------:R-:W0:Y:S02]  /*0f20*/  LDS R11, [R11+-0x4] ;  /* 0xfffffc000b0b7984 */ /* 0x000e240000000800 */
[----:B0-----:R-:W-:-:S05]  /*0f30*/  IMAD.IADD R13, R11, 0x1, R6 ;  /* 0x000000010b0d7824 */ /* 0x001fca00078e0206 */
[----:B------:R0:W-:Y:S02]  /*0f40*/  STS [R8+-0x4], R13 ;  /* 0xfffffc0d08007388 */ /* 0x0001e40000000800 */
.L_x_24:
[----:B------:R-:W-:Y:S05]  /*0f50*/  BSYNC.RECONVERGENT B0 ;  /* 0x0000000000007941 */ /* 0x000fea0003800200 */
.L_x_23:
[----:B------:R-:W-:Y:S01]  /*0f60*/  BAR.SYNC.DEFER_BLOCKING 0x0 ;  /* 0x0000000000007b1d */ /* 0x000fe20000010000 */
[----:B------:R-:W-:-:S05]  /*0f70*/  ISETP.GT.U32.AND P3, PT, R0, 0xf, PT ;  /* 0x0000000f0000780c */ /* 0x000fca0003f64070 */
[----:B------:R-:W-:Y:S08]  /*0f80*/  BSSY.RECONVERGENT B0, `(.L_x_25) ;  /* 0x000000d000007945 */ /* 0x000ff00003800200 */
[----:B------:R-:W-:Y:S05]  /*0f90*/  @P3 BRA `(.L_x_26) ;  /* 0x00000000002c3947 */ /* 0x000fea0003800000 */
[----:B-1234-:R-:W-:-:S04]  /*0fa0*/  IMAD.SHL.U32 R6, R4, 0x40, RZ ;  /* 0x0000004004067824 */ /* 0x01efc800078e00ff */
[----:B------:R-:W-:Y:S01]  /*0fb0*/  VIADD R11, R6, 0xffffffff ;  /* 0xffffffff060b7836 */ /* 0x000fe20000000000 */
[----:B0-----:R-:W-:-:S04]  /*0fc0*/  SHF.R.U32.HI R8, RZ, 0x5, R6 ;  /* 0x00000005ff087819 */ /* 0x001fc80000011606 */
[----:B------:R-:W-:Y:S01]  /*0fd0*/  LEA.HI R11, R11, R6, RZ, 0x1b ;  /* 0x000000060b0b7211 */ /* 0x000fe200078fd8ff */
[----:B------:R-:W-:-:S03]  /*0fe0*/  IMAD R8, R5, 0x40, R8 ;  /* 0x0000004005087824 */ /* 0x000fc600078e0208 */
[----:B------:R-:W-:Y:S02]  /*0ff0*/  LEA R11, R11, UR4, 0x2 ;  /* 0x000000040b0b7c11 */ /* 0x000fe4000f8e10ff */
[----:B------:R-:W-:-:S04]  /*1000*/  LEA R8, R8, UR4, 0x2 ;  /* 0x0000000408087c11 */ /* 0x000fc8000f8e10ff */
[----:B------:R-:W-:Y:S04]  /*1010*/  LDS R11, [R11+-0x4] ;  /* 0xfffffc000b0b7984 */ /* 0x000fe80000000800 */
[----:B------:R-:W0:Y:S02]  /*1020*/  LDS R6, [R8] ;  /* 0x0000000008067984 */ /* 0x000e240000000800 */
[----:B0-----:R-:W-:-:S05]  /*1030*/  IMAD.IADD R13, R11, 0x1, R6 ;  /* 0x000000010b0d7824 */ /* 0x001fca00078e0206 */
[----:B------:R0:W-:Y:S02]  /*1040*/  STS [R8], R13 ;  /* 0x0000000d08007388 */ /* 0x0001e40000000800 */
.L_x_26:
[----:B------:R-:W-:Y:S05]  /*1050*/  BSYNC.RECONVERGENT B0 ;  /* 0x0000000000007941 */ /* 0x000fea0003800200 */
.L_x_25:
        /* <DEDUP_REMOVED lines=12> */
[----:B------:R-:W0:Y:S02]  /*1120*/  LDS R6, [R8+0x8] ;  /* 0x0000080008067984 */ /* 0x000e240000000800 */
[----:B0-----:R-:W-:-:S05]  /*1130*/  IMAD.IADD R13, R11, 0x1, R6 ;  /* 0x000000010b0d7824 */ /* 0x001fca00078e0206 */
[----:B------:R0:W-:Y:S02]  /*1140*/  STS [R8+0x8], R13 ;  /* 0x0000080d08007388 */ /* 0x0001e40000000800 */
.L_x_28:
[----:B------:R-:W-:Y:S05]  /*1150*/  BSYNC.RECONVERGENT B0 ;  /* 0x0000000000007941 */ /* 0x000fea0003800200 */
.L_x_27:
        /* <DEDUP_REMOVED lines=15> */
.L_x_30:
[----:B------:R-:W-:Y:S05]  /*1250*/  BSYNC.RECONVERGENT B0 ;  /* 0x0000000000007941 */ /* 0x000fea0003800200 */
.L_x_29:
[----:B------:R-:W-:Y:S01]  /*1260*/  BAR.SYNC.DEFER_BLOCKING 0x0 ;  /* 0x0000000000007b1d */ /* 0x000fe20000010000 */
[----:B------:R-:W-:-:S04]  /*1270*/  ISETP.GT.U32.AND P6, PT, R0, 0x1, PT ;  /* 0x000000010000780c */ /* 0x000fc80003fc4070 */
[----:B-1234-:R-:W-:Y:S01]  /*1280*/  P2R R6, PR, RZ, 0x40 ;  /* 0x00000040ff067803 */ /* 0x01efe20000000000 */
[----:B------:R-:W-:Y:S08]  /*1290*/  BSSY.RECONVERGENT B0, `(.L_x_31) ;  /* 0x000000d000007945 */ /* 0x000ff00003800200 */
[----:B------:R-:W-:Y:S05]  /*12a0*/  @P6 BRA `(.L_x_32) ;  /* 0x00000000002c6947 */ /* 0x000fea0003800000 */
[----:B------:R-:W-:-:S04]  /*12b0*/  IMAD.SHL.U32 R6, R4, 0x200, RZ ;  /* 0x0000020004067824 */ /* 0x000fc800078e00ff */
        /* <DEDUP_REMOVED lines=10> */
.L_x_32:
[----:B------:R-:W-:Y:S05]  /*1360*/  BSYNC.RECONVERGENT B0 ;  /* 0x0000000000007941 */ /* 0x000fea0003800200 */
.L_x_31:
[----:B------:R-:W-:Y:S01]  /*1370*/  BAR.SYNC.DEFER_BLOCKING 0x0 ;  /* 0x0000000000007b1d */ /* 0x000fe20000010000 */
[----:B------:R-:W-:-:S05]  /*1380*/  ISETP.NE.AND P6, PT, R0, RZ, PT ;  /* 0x000000ff0000720c */ /* 0x000fca0003fc5270 */
[----:B------:R-:W-:Y:S08]  /*1390*/  BSSY.RECONVERGENT B0, `(.L_x_33) ;  /* 0x0000017000007945 */ /* 0x000ff00003800200 */
[----:B------:R-:W-:Y:S01]  /*13a0*/  @!P6 STS [UR4+0x20f8], RZ ;  /* 0x0020f8ffff00e988 */ /* 0x000fe20008000804 */
[----:B------:R-:W-:Y:S06]  /*13b0*/  BAR.SYNC.DEFER_BLOCKING 0x0 ;  /* 0x0000000000007b1d */ /* 0x000fec0000010000 */
[----:B------:R-:W-:Y:S04]  /*13c0*/  @!P6 LDS R6, [UR4+0x1078] ;  /* 0x00107804ff06e984 */ /* 0x000fe80008000800 */
[----:B------:R-:W2:Y:S02]  /*13d0*/  @!P6 LDS R11, [UR4+0x20f8] ;  /* 0x0020f804ff0be984 */ /* 0x000ea40008000800 */
[----:B--2---:R-:W-:-:S02]  /*13e0*/  @!P6 IMAD.IADD R6, R6, 0x1, R11 ;  /* 0x000000010606e824 */ /* 0x004fc400078e020b */
[----:B------:R2:W-:Y:S04]  /*13f0*/  @!P6 STS [UR4+0x1078], R11 ;  /* 0x0010780bff00e988 */ /* 0x0005e80008000804 */
[----:B------:R2:W-:Y:S01]  /*1400*/  @!P6 STS [UR4+0x20f8], R6 ;  /* 0x0020f806ff00e988 */ /* 0x0005e20008000804 */
[----:B------:R-:W-:Y:S01]  /*1410*/  BAR.SYNC.DEFER_BLOCKING 0x0 ;  /* 0x0000000000007b1d */ /* 0x000fe20000010000 */
[----:B------:R-:W-:-:S13]  /*1420*/  ISETP.GT.U32.AND P6, PT, R0, 0x1, PT ;  /* 0x000000010000780c */ /* 0x000fda0003fc4070 */
[----:B--2---:R-:W-:Y:S05]  /*1430*/  @P6 BRA `(.L_x_34) ;  /* 0x0000000000306947 */ /* 0x004fea0003800000 */
[----:B------:R-:W-:-:S04]  /*1440*/  IMAD.SHL.U32 R6, R4, 0x200, RZ ;  /* 0x0000020004067824 */ /* 0x000fc800078e00ff */
[----:B------:R-:W-:Y:S01]  /*1450*/  VIADD R11, R6, 0xffffffff ;  /* 0xffffffff060b7836 */ /* 0x000fe20000000000 */
[----:B01----:R-:W-:-:S04]  /*1460*/  SHF.R.U32.HI R8, RZ, 0x5, R6 ;  /* 0x00000005ff087819 */ /* 0x003fc80000011606 */
[----:B------:R-:W-:Y:S01]  /*1470*/  LEA.HI R11, R11, R6, RZ, 0x1b ;  /* 0x000000060b0b7211 */ /* 0x000fe200078fd8ff */
[----:B------:R-:W-:-:S03]  /*1480*/  IMAD R6, R5, 0x200, R8 ;  /* 0x0000020005067824 */ /* 0x000fc600078e0208 */
[----:B------:R-:W-:Y:S02]  /*1490*/  LEA R8, R11, UR4, 0x2 ;  /* 0x000000040b087c11 */ /* 0x000fe4000f8e10ff */
[----:B------:R-:W-:-:S03]  /*14a0*/  LEA R13, R6, UR4, 0x2 ;  /* 0x00000004060d7c11 */ /* 0x000fc6000f8e10ff */
[----:B------:R-:W-:Y:S04]  /*14b0*/  LDS R6, [R8+-0x4] ;  /* 0xfffffc0008067984 */ /* 0x000fe80000000800 */
[----:B------:R-:W0:Y:S02]  /*14c0*/  LDS R11, [R13+0x38] ;  /* 0x000038000d0b7984 */ /* 0x000e240000000800 */
[----:B0-----:R-:W-:Y:S02]  /*14d0*/  IMAD.IADD R6, R6, 0x1, R11 ;  /* 0x0000000106067824 */ /* 0x001fe400078e020b */
[----:B------:R2:W-:Y:S04]  /*14e0*/  STS [R8+-0x4], R11 ;  /* 0xfffffc0b08007388 */ /* 0x0005e80000000800 */
[----:B------:R2:W-:Y:S02]  /*14f0*/  STS [R13+0x38], R6 ;  /* 0x000038060d007388 */ /* 0x0005e40000000800 */
.L_x_34:
[----:B------:R-:W-:Y:S05]  /*1500*/  BSYNC.RECONVERGENT B0 ;  /* 0x0000000000007941 */ /* 0x000fea0003800200 */
.L_x_33:
[----:B------:R-:W-:Y:S06]  /*1510*/  BAR.SYNC.DEFER_BLOCKING 0x0 ;  /* 0x0000000000007b1d */ /* 0x000fec0000010000 */
[----:B------:R-:W-:Y:S04]  /*1520*/  BSSY.RECONVERGENT B0, `(.L_x_35) ;  /* 0x000000e000007945 */ /* 0x000fe80003800200 */
[----:B------:R-:W-:Y:S05]  /*1530*/  @P5 BRA `(.L_x_36) ;  /* 0x0000000000305947 */ /* 0x000fea0003800000 */
[----:B--2---:R-:W-:-:S04]  /*1540*/  IMAD.SHL.U32 R6, R4, 0x100, RZ ;  /* 0x0000010004067824 */ /* 0x004fc800078e00ff */
        /* <DEDUP_REMOVED lines=11> */
.L_x_36:
[----:B------:R-:W-:Y:S05]  /*1600*/  BSYNC.RECONVERGENT B0 ;  /* 0x0000000000007941 */ /* 0x000fea0003800200 */
.L_x_35:
[----:B------:R-:W-:Y:S06]  /*1610*/  BAR.SYNC.DEFER_BLOCKING 0x0 ;  /* 0x0000000000007b1d */ /* 0x000fec0000010000 */
[----:B------:R-:W-:Y:S04]  /*1620*/  BSSY.RECONVERGENT B0, `(.L_x_37) ;  /* 0x000000e000007945 */ /* 0x000fe80003800200 */
[----:B------:R-:W-:Y:S05]  /*1630*/  @P4 BRA `(.L_x_38) ;  /* 0x0000000000304947 */ /* 0x000fea0003800000 */
[----:B--23--:R-:W-:-:S04]  /*1640*/  SHF.L.U32 R6, R4, 0x7, RZ ;  /* 0x0000000704067819 */ /* 0x00cfc800000006ff */
[----:B01----:R-:W-:Y:S01]  /*1650*/  SHF.R.U32.HI R8, RZ, 0x5, R6 ;  /* 0x00000005ff087819 */ /* 0x003fe20000011606 */
[----:B------:R-:W-:-:S05]  /*1660*/  VIADD R11, R6, 0xffffffff ;  /* 0xffffffff060b7836 */ /* 0x000fca0000000000 */
        /* <DEDUP_REMOVED lines=9> */
.L_x_38:
[----:B------:R-:W-:Y:S05]  /*1700*/  BSYNC.RECONVERGENT B0 ;  /* 0x0000000000007941 */ /* 0x000fea0003800200 */
.L_x_37:
[----:B------:R-:W-:Y:S06]  /*1710*/  BAR.SYNC.DEFER_BLOCKING 0x0 ;  /* 0x0000000000007b1d */ /* 0x000fec0000010000 */
[----:B------:R-:W-:Y:S04]  /*1720*/  BSSY.RECONVERGENT B0, `(.L_x_39) ;  /* 0x000000e000007945 */ /* 0x000fe80003800200 */
[----:B------:R-:W-:Y:S05]  /*1730*/  @P3 BRA `(.L_x_40) ;  /* 0x0000000000303947 */ /* 0x000fea0003800000 */
[----:B--234-:R-:W-:-:S04]  /*1740*/  IMAD.SHL.U32 R6, R4, 0x40, RZ ;  /* 0x0000004004067824 */ /* 0x01cfc800078e00ff */
[----:B------:R-:W-:Y:S01]  /*1750*/  VIADD R11, R6, 0xffffffff ;  /* 0xffffffff060b7836 */ /* 0x000fe20000000000 */
[----:B01----:R-:W-:-:S04]  /*1760*/  SHF.R.U32.HI R8, RZ, 0x5, R6 ;  /* 0x00000005ff087819 */ /* 0x003fc80000011606 */
[----:B------:R-:W-:Y:S01]  /*1770*/  LEA.HI R11, R11, R6, RZ, 0x1b ;  /* 0x000000060b0b7211 */ /* 0x000fe200078fd8ff */
[----:B------:R-:W-:-:S03]  /*1780*/  IMAD R6, R5, 0x40, R8 ;  /* 0x0000004005067824 */ /* 0x000fc600078e0208 */
[----:B------:R-:W-:Y:S02]  /*1790*/  LEA R8, R11, UR4, 0x2 ;  /* 0x000000040b087c11 */ /* 0x000fe4000f8e10ff */
[----:B------:R-:W-:-:S03]  /*17a0*/  LEA R13, R6, UR4, 0x2 ;  /* 0x00000004060d7c11 */ /* 0x000fc6000f8e10ff */
[----:B------:R-:W-:Y:S04]  /*17b0*/  LDS R6, [R8+-0x4] ;  /* 0xfffffc0008067984 */ /* 0x000fe80000000800 */
[----:B------:R-:W0:Y:S02]  /*17c0*/  LDS R11, [R13] ;  /* 0x000000000d0b7984 */ /* 0x000e240000000800 */
[----:B0-----:R-:W-:Y:S02]  /*17d0*/  IMAD.IADD R6, R6, 0x1, R11 ;  /* 0x0000000106067824 */ /* 0x001fe400078e020b */
[----:B------:R0:W-:Y:S04]  /*17e0*/  STS [R8+-0x4], R11 ;  /* 0xfffffc0b08007388 */ /* 0x0001e80000000800 */
[----:B------:R0:W-:Y:S02]  /*17f0*/  STS [R13], R6 ;  /* 0x000000060d007388 */ /* 0x0001e40000000800 */
.L_x_40:
[----:B------:R-:W-:Y:S05]  /*1800*/  BSYNC.RECONVERGENT B0 ;  /* 0x0000000000007941 */ /* 0x000fea0003800200 */
.L_x_39:
[----:B------:R-:W-:Y:S06]  /*1810*/  BAR.SYNC.DEFER_BLOCKING 0x0 ;  /* 0x0000000000007b1d */ /* 0x000fec0000010000 */
[----:B------:R-:W-:Y:S04]  /*1820*/  BSSY.RECONVERGENT B0, `(.L_x_41) ;  /* 0x000000d000007945 */ /* 0x000fe80003800200 */
[----:B------:R-:W-:Y:S05]  /*1830*/  @P2 BRA `(.L_x_42) ;  /* 0x00000000002c2947 */ /* 0x000fea0003800000 */
[----:B0-234-:R-:W-:Y:S02]  /*1840*/  IMAD.SHL.U32 R6, R4, 0x20, RZ ;  /* 0x0000002004067824 */ /* 0x01dfe400078e00ff */
[----:B-1----:R-:W-:Y:S02]  /*1850*/  IMAD R8, R5, 0x20, R4 ;  /* 0x0000002005087824 */ /* 0x002fe400078e0204 */
[----:B------:R-:W-:-:S03]  /*1860*/  VIADD R11, R6, 0xffffffff ;  /* 0xffffffff060b7836 */ /* 0x000fc60000000000 */
[----:B------:R-:W-:Y:S02]  /*1870*/  LEA R13, R8, UR4, 0x2 ;  /* 0x00000004080d7c11 */ /* 0x000fe4000f8e10ff */
[----:B------:R-:W-:-:S04]  /*1880*/  LEA.HI R11, R11, R6, RZ, 0x1b ;  /* 0x000000060b0b7211 */ /* 0x000fc800078fd8ff */
[----:B------:R-:W-:Y:S02]  /*1890*/  LEA R8, R11, UR4, 0x2 ;  /* 0x000000040b087c11 */ /* 0x000fe4000f8e10ff */
[----:B------:R-:W0:Y:S04]  /*18a0*/  LDS R11, [R13+-0x4] ;  /* 0xfffffc000d0b7984 */ /* 0x000e280000000800 */
[----:B------:R-:W1:Y:S04]  /*18b0*/  LDS R6, [R8+-0x4] ;  /* 0xfffffc0008067984 */ /* 0x000e680000000800 */
[----:B0-----:R0:W-:Y:S01]  /*18c0*/  STS [R8+-0x4], R11 ;  /* 0xfffffc0b08007388 */ /* 0x0011e20000000800 */
[----:B-1----:R-:W-:-:S05]  /*18d0*/  IMAD.IADD R6, R6, 0x1, R11 ;  /* 0x0000000106067824 */ /* 0x002fca00078e020b */
[----:B------:R0:W-:Y:S02]  /*18e0*/  STS [R13+-0x4], R6 ;  /* 0xfffffc060d007388 */ /* 0x0001e40000000800 */
.L_x_42:
[----:B------:R-:W-:Y:S05]  /*18f0*/  BSYNC.RECONVERGENT B0 ;  /* 0x0000000000007941 */ /* 0x000fea0003800200 */
.L_x_41:
[----:B------:R-:W-:Y:S01]  /*1900*/  BAR.SYNC.DEFER_BLOCKING 0x0 ;  /* 0x0000000000007b1d */ /* 0x000fe20000010000 */
[----:B------:R-:W-:-:S05]  /*1910*/  ISETP.GT.U32.AND P2, PT, R0, 0x3f, PT ;  /* 0x0000003f0000780c */ /* 0x000fca0003f44070 */
[----:B------:R-:W-:Y:S08]  /*1920*/  BSSY.RECONVERGENT B0, `(.L_x_43) ;  /* 0x000000e000007945 */ /* 0x000ff00003800200 */
[----:B------:R-:W-:Y:S05]  /*1930*/  @P2 BRA `(.L_x_44) ;  /* 0x0000000000302947 */ /* 0x000fea0003800000 */
[----:B0-234-:R-:W-:Y:S02]  /*1940*/  IMAD.SHL.U32 R6, R4, 0x10, RZ ;  /* 0x0000001004067824 */ /* 0x01dfe400078e00ff */
[----:B-1----:R-:W-:Y:S02]  /*1950*/  IMAD.SHL.U32 R13, R5, 0x10, RZ ;  /* 0x00000010050d7824 */ /* 0x002fe400078e00ff */
[----:B------:R-:W-:-:S03]  /*1960*/  VIADD R11, R6, 0xffffffff ;  /* 0xffffffff060b7836 */ /* 0x000fc60000000000 */
[----:B------:R-:W-:Y:S02]  /*1970*/  LEA.HI R13, R6, R13, RZ, 0x1b ;  /* 0x0000000d060d7211 */ /* 0x000fe400078fd8ff */
[----:B------:R-:W-:Y:S02]  /*1980*/  LEA.HI R11, R11, R6, RZ, 0x1b ;  /* 0x000000060b0b7211 */ /* 0x000fe400078fd8ff */
[----:B------:R-:W-:Y:S02]  /*1990*/  LEA R13, R13, UR4, 0x2 ;  /* 0x000000040d0d7c11 */ /* 0x000fe4000f8e10ff */
[----:B------:R-:W-:-:S03]  /*19a0*/  LEA R8, R11, UR4, 0x2 ;  /* 0x000000040b087c11 */ /* 0x000fc6000f8e10ff */
[----:B------:R-:W0:Y:S04]  /*19b0*/  LDS R11, [R13+-0x4] ;  /* 0xfffffc000d0b7984 */ /* 0x000e280000000800 */
[----:B------:R-:W1:Y:S04]  /*19c0*/  LDS R6, [R8+-0x4] ;  /* 0xfffffc0008067984 */ /* 0x000e680000000800 */
[----:B0-----:R0:W-:Y:S01]  /*19d0*/  STS [R8+-0x4], R11 ;  /* 0xfffffc0b08007388 */ /* 0x0011e20000000800 */
[----:B-1----:R-:W-:-:S05]  /*19e0*/  IMAD.IADD R6, R6, 0x1, R11 ;  /* 0x0000000106067824 */ /* 0x002fca00078e020b */
[----:B------:R0:W-:Y:S02]  /*19f0*/  STS [R13+-0x4], R6 ;  /* 0xfffffc060d007388 */ /* 0x0001e40000000800 */
.L_x_44:
[----:B------:R-:W-:Y:S05]  /*1a00*/  BSYNC.RECONVERGENT B0 ;  /* 0x0000000000007941 */ /* 0x000fea0003800200 */
.L_x_43:
        /* <DEDUP_REMOVED lines=16> */
.L_x_46:
[----:B------:R-:W-:Y:S05]  /*1b10*/  BSYNC.RECONVERGENT B0 ;  /* 0x0000000000007941 */ /* 0x000fea0003800200 */
.L_x_45:
        /* <DEDUP_REMOVED lines=16> */
.L_x_48:
[----:B------:R-:W-:Y:S05]  /*1c20*/  BSYNC.RECONVERGENT B0 ;  /* 0x0000000000007941 */ /* 0x000fea0003800200 */
.L_x_47:
[----:B------:R-:W-:Y:S01]  /*1c30*/  BAR.SYNC.DEFER_BLOCKING 0x0 ;  /* 0x0000000000007b1d */ /* 0x000fe20000010000 */
[----:B------:R-:W-:-:S05]  /*1c40*/  ISETP.GT.U32.AND P2, PT, R0, 0x1ff, PT ;  /* 0x000001ff0000780c */ /* 0x000fca0003f44070 */
[----:B------:R-:W-:Y:S08]  /*1c50*/  BSSY.RECONVERGENT B0, `(.L_x_49) ;  /* 0x000000e000007945 */ /* 0x000ff00003800200 */
[----:B------:R-:W-:Y:S05]  /*1c60*/  @P2 BRA `(.L_x_50) ;  /* 0x0000000000302947 */ /* 0x000fea0003800000 */
[----:B------:R-:W-:Y:S02]  /*1c70*/  IMAD.SHL.U32 R4, R4, 0x2, RZ ;  /* 0x0000000204047824 */ /* 0x000fe400078e00ff */
[----:B0-234-:R-:W-:Y:S02]  /*1c80*/  IMAD.SHL.U32 R11, R5, 0x2, RZ ;  /* 0x00000002050b7824 */ /* 0x01dfe400078e00ff */
[----:B------:R-:W-:-:S03]  /*1c90*/  VIADD R5, R4, 0xffffffff ;  /* 0xffffffff04057836 */ /* 0x000fc60000000000 */
[----:B------:R-:W-:Y:S02]  /*1ca0*/  LEA.HI R11, R4, R11, RZ, 0x1b ;  /* 0x0000000b040b7211 */ /* 0x000fe400078fd8ff */
[----:B------:R-:W-:Y:S02]  /*1cb0*/  LEA.HI R5, R5, R4, RZ, 0x1b ;  /* 0x0000000405057211 */ /* 0x000fe400078fd8ff */
[----:B------:R-:W-:Y:S02]  /*1cc0*/  LEA R11, R11, UR4, 0x2 ;  /* 0x000000040b0b7c11 */ /* 0x000fe4000f8e10ff */
[----:B------:R-:W-:-:S03]  /*1cd0*/  LEA R4, R5, UR4, 0x2 ;  /* 0x0000000405047c11 */ /* 0x000fc6000f8e10ff */
[----:B------:R-:W0:Y:S04]  /*1ce0*/  LDS R5, [R11+-0x4] ;  /* 0xfffffc000b057984 */ /* 0x000e280000000800 */
[----:B------:R-:W2:Y:S04]  /*1cf0*/  LDS R0, [R4+-0x4] ;  /* 0xfffffc0004007984 */ /* 0x000ea80000000800 */
[----:B0-----:R0:W-:Y:S01]  /*1d00*/  STS [R4+-0x4], R5 ;  /* 0xfffffc0504007388 */ /* 0x0011e20000000800 */
[----:B--2---:R-:W-:-:S05]  /*1d10*/  IMAD.IADD R0, R0, 0x1, R5 ;  /* 0x0000000100007824 */ /* 0x004fca00078e0205 */
[----:B------:R0:W-:Y:S02]  /*1d20*/  STS [R11+-0x4], R0 ;  /* 0xfffffc000b007388 */ /* 0x0001e40000000800 */
.L_x_50:
[----:B------:R-:W-:Y:S05]  /*1d30*/  BSYNC.RECONVERGENT B0 ;  /* 0x0000000000007941 */ /* 0x000fea0003800200 */
.L_x_49:
[----:B------:R-:W-:Y:S06]  /*1d40*/  BAR.SYNC.DEFER_BLOCKING 0x0 ;  /* 0x0000000000007b1d */ /* 0x000fec0000010000 */
[----:B------:R-:W-:Y:S01]  /*1d50*/  BSSY.RECONVERGENT B0, `(.L_x_51) ;  /* 0x000000d000007945 */ /* 0x000fe20003800200 */
[----:B0-----:R-:W-:Y:S04]  /*1d60*/  LDS R0, [R9] ;  /* 0x0000000009007984 */ /* 0x001fe80000000800 */
[----:B------:R-:W0:Y:S02]  /*1d70*/  LDS R4, [R7+0x4] ;  /* 0x0000040007047984 */ /* 0x000e240000000800 */
[----:B0-----:R-:W-:-:S02]  /*1d80*/  IMAD.IADD R0, R0, 0x1, R4 ;  /* 0x0000000100007824 */ /* 0x001fc400078e0204 */
[----:B------:R0:W-:Y:S04]  /*1d90*/  STS [R9], R4 ;  /* 0x0000000409007388 */ /* 0x0001e80000000800 */
[----:B------:R0:W-:Y:S01]  /*1da0*/  STS [R7+0x4], R0 ;  /* 0x0000040007007388 */ /* 0x0001e20000000800 */
[----:B------:R-:W-:Y:S06]  /*1db0*/  BAR.SYNC.DEFER_BLOCKING 0x0 ;  /* 0x0000000000007b1d */ /* 0x000fec0000010000 */
[----:B------:R-:W-:Y:S05]  /*1dc0*/  @P0 BRA `(.L_x_52) ;  /* 0x0000000000140947 */ /* 0x000fea0003800000 */
[----:B--234-:R-:W2:Y:S01]  /*1dd0*/  LDG.E R11, desc[UR6][R2.64] ;  /* 0x00000006020b7981 */ /* 0x01cea2000c1e1900 */
[----:B0-----:R-:W0:Y:S03]  /*1de0*/  LDC.64 R4, c[0x0][0x388] ;  /* 0x0000e200ff047b82 */ /* 0x001e260000000a00 */
[----:B------:R-:W0:Y:S02]  /*1df0*/  LDS R9, [R9] ;  /* 0x0000000009097984 */ /* 0x000e240000000800 */
[----:B0-----:R-:W-:-:S05]  /*1e00*/  IMAD.WIDE R4, R9, 0x4, R4 ;  /* 0x0000000409047825 */ /* 0x001fca00078e0204 */
[----:B--2---:R0:W-:Y:S02]  /*1e10*/  STG.E desc[UR6][R4.64], R11 ;  /* 0x0000000b04007986 */ /* 0x0041e4000c101906 */
.L_x_52:
[----:B------:R-:W-:Y:S05]  /*1e20*/  BSYNC.RECONVERGENT B0 ;  /* 0x0000000000007941 */ /* 0x000fea0003800200 */
.L_x_51:
[----:B------:R-:W-:Y:S05]  /*1e30*/  @P1 EXIT ;  /* 0x000000000000194d */ /* 0x000fea0003800000 */
[----:B------:R-:W5:Y:S01]  /*1e40*/  LDG.E R3, desc[UR6][R2.64+0x4] ;  /* 0x0000040602037981 */ /* 0x000f62000c1e1900 */
[----:B0-----:R-:W0:Y:S03]  /*1e50*/  LDC.64 R4, c[0x0][0x388] ;  /* 0x0000e200ff047b82 */ /* 0x001e260000000a00 */
[----:B------:R-:W0:Y:S02]  /*1e60*/  LDS R7, [R7+0x4] ;  /* 0x0000040007077984 */ /* 0x000e240000000800 */
[----:B0-----:R-:W-:-:S05]  /*1e70*/  IMAD.WIDE R4, R7, 0x4, R4 ;  /* 0x0000000407047825 */ /* 0x001fca00078e0204 */
[----:B-----5:R-:W-:Y:S01]  /*1e80*/  STG.E desc[UR6][R4.64], R3 ;  /* 0x0000000304007986 */ /* 0x020fe2000c101906 */
[----:B------:R-:W-:Y:S05]  /*1e90*/  EXIT ;  /* 0x000000000000794d */ /* 0x000fea0003800000 */
.L_x_53:
        /* <DEDUP_REMOVED lines=14> */
.L_x_66:


//--------------------- .text._Z19compactPrimesKernelPiS_ --------------------------
	.section	.text._Z19compactPrimesKernelPiS_,"ax",@progbits
	.align	128
        .global         _Z19compactPrimesKernelPiS_
        .type           _Z19compactPrimesKernelPiS_,@function
        .size           _Z19compactPrimesKernelPiS_,(.L_x_67 - _Z19compactPrimesKernelPiS_)
        .other          _Z19compactPrimesKernelPiS_,@"STO_CUDA_ENTRY STV_DEFAULT"
_Z19compactPrimesKernelPiS_:
.text._Z19compactPrimesKernelPiS_:
        /* <DEDUP_REMOVED lines=14> */
[----:B------:R-:W-:Y:S01]  /*00e0*/  HFMA2 R4, -RZ, RZ, -0.05206298828125, -0.052093505859375 ;  /* 0xaaaaaaabff047431 */ /* 0x000fe200000001ff */
[C---:B------:R-:W-:Y:S02]  /*00f0*/  LOP3.LUT R6, R5.reuse, 0x1, RZ, 0xc0, !PT ;  /* 0x0000000105067812 */ /* 0x040fe400078ec0ff */
[----:B------:R-:W-:Y:S02]  /*0100*/  PLOP3.LUT P1, PT, PT, PT, PT, 0x80, 0x8 ;  /* 0x000000000008781c */ /* 0x000fe40003f2f070 */
        /* <DEDUP_REMOVED lines=11> */
.L_x_56:
[----:B------:R-:W0:Y:S01]  /*01c0*/  I2F.U32.RP R4, R6 ;  /* 0x0000000600047306 */ /* 0x000e220000209000 */
[----:B------:R-:W-:-:S07]  /*01d0*/  ISETP.NE.U32.AND P1, PT, R6, RZ, PT ;  /* 0x000000ff0600720c */ /* 0x000fce0003f25070 */
[----:B0-----:R-:W0:Y:S02]  /*01e0*/  MUFU.RCP R4, R4 ;  /* 0x0000000400047308 */ /* 0x001e240000001000 */
[----:B0-----:R-:W-:Y:S01]  /*01f0*/  IADD3 R8, PT, PT, R4, 0xffffffe, RZ ;  /* 0x0ffffffe04087810 */ /* 0x001fe20007ffe0ff */
[----:B------:R-:W-:-:S05]  /*0200*/  IMAD.MOV.U32 R4, RZ, RZ, RZ ;  /* 0x000000ffff047224 */ /* 0x000fca00078e00ff */
        /* <DEDUP_REMOVED lines=21> */
[----:B0-----:R-:W-:-:S06]  /*0360*/  IADD3 R8, PT, PT, R7, 0xffffffe, RZ ;  /* 0x0ffffffe07087810 */ /* 0x001fcc0007ffe0ff */
        /* <DEDUP_REMOVED lines=20> */
[----:B------:R-:W-:Y:S01]  /*04b0*/  HFMA2 R4, -RZ, RZ, 0, 5.9604644775390625e-08 ;  /* 0x00000001ff047431 */ /* 0x000fe200000001ff */
[----:B------:R-:W-:-:S13]  /*04c0*/  PLOP3.LUT P1, PT, PT, PT, PT, 0x8, 0x80 ;  /* 0x000000000080781c */ /* 0x000fda0003f2e170 */
.L_x_55:
[----:B------:R-:W-:Y:S05]  /*04d0*/  BSYNC.RECONVERGENT B0 ;  /* 0x0000000000007941 */ /* 0x000fea0003800200 */
.L_x_54:
[----:B------:R-:W2:Y:S01]  /*04e0*/  LDG.E R6, desc[UR6][R2.64+0x4] ;  /* 0x0000040602067981 */ /* 0x000ea2000c1e1900 */
[----:B------:R-:W-:Y:S01]  /*04f0*/  BSSY.RECONVERGENT B0, `(.L_x_57) ;  /* 0x0000045000007945 */ /* 0x000fe20003800200 */
[----:B------:R-:W-:Y:S02]  /*0500*/  PLOP3.LUT P0, PT, PT, PT, PT, 0x8, 0x80 ;  /* 0x000000000080781c */ /* 0x000fe40003f0e170 */
[----:B--2---:R-:W-:-:S04]  /*0510*/  LOP3.LUT R5, R6, 0xfffffffe, RZ, 0xc0, !PT ;  /* 0xfffffffe06057812 */ /* 0x004fc800078ec0ff */
[----:B------:R-:W-:Y:S01]  /*0520*/  ISETP.NE.AND P2, PT, R5, 0x2, PT ;  /* 0x000000020500780c */ /* 0x000fe20003f45270 */
[----:B------:R-:W-:-:S12]  /*0530*/  IMAD.MOV.U32 R5, RZ, RZ, 0x1 ;  /* 0x00000001ff057424 */ /* 0x000fd800078e00ff */
        /* <DEDUP_REMOVED lines=11> */
[----:B------:R-:W-:Y:S01]  /*05f0*/  HFMA2 R5, -RZ, RZ, 0, 5.9604644775390625e-08 ;  /* 0x00000001ff057431 */ /* 0x000fe200000001ff */
[----:B------:R-:W-:-:S11]  /*0600*/  PLOP3.LUT P0, PT, PT, PT, PT, 0x8, 0x80 ;  /* 0x000000000080781c */ /* 0x000fd60003f0e170 */
[----:B------:R-:W-:Y:S05]  /*0610*/  @!P2 BRA `(.L_x_58) ;  /* 0x0000000000c8a947 */ /* 0x000fea0003800000 */
[----:B------:R-:W-:-:S07]  /*0620*/  IMAD.MOV.U32 R7, RZ, RZ, 0x5 ;  /* 0x00000005ff077424 */ /* 0x000fce00078e00ff */
.L_x_59:
[----:B------:R-:W0:Y:S01]  /*0630*/  I2F.U32.RP R5, R7 ;  /* 0x0000000700057306 */ /* 0x000e220000209000 */
[----:B------:R-:W-:-:S07]  /*0640*/  ISETP.NE.U32.AND P2, PT, R7, RZ, PT ;  /* 0x000000ff0700720c */ /* 0x000fce0003f45070 */
[----:B0-----:R-:W0:Y:S02]  /*0650*/  MUFU.RCP R5, R5 ;  /* 0x0000000500057308 */ /* 0x001e240000001000 */
[----:B0-----:R-:W-:Y:S02]  /*0660*/  VIADD R8, R5, 0xffffffe ;  /* 0x0ffffffe05087836 */ /* 0x001fe40000000000 */
[----:B------:R-:W-:-:S04]  /*0670*/  HFMA2 R5, -RZ, RZ, 0, 0 ;  /* 0x00000000ff057431 */ /* 0x000fc800000001ff */
[----:B------:R0:W1:Y:S02]  /*0680*/  F2I.FTZ.U32.TRUNC.NTZ R9, R8 ;  /* 0x0000000800097305 */ /* 0x000064000021f000 */
[----:B0-----:R-:W-:Y:S01]  /*0690*/  MOV R8, RZ ;  /* 0x000000ff00087202 */ /* 0x001fe20000000f00 */
        /* <DEDUP_REMOVED lines=21> */
[----:B0-----:R-:W-:Y:S01]  /*07f0*/  MOV R8, RZ ;  /* 0x000000ff00087202 */ /* 0x001fe20000000f00 */
        /* <DEDUP_REMOVED lines=11> */
[----:B------:R-:W-:Y:S02]  /*08b0*/  ISETP.NE.AND P2, PT, R12, RZ, PT ;  /* 0x000000ff0c00720c */ /* 0x000fe40003f45270 */
[----:B------:R-:W-:-:S11]  /*08c0*/  MOV R5, RZ ;  /* 0x000000ff00057202 */ /* 0x000fd60000000f00 */
[----:B------:R-:W-:Y:S05]  /*08d0*/  @!P2 BRA `(.L_x_58) ;  /* 0x000000000018a947 */ /* 0x000fea0003800000 */
[----:B------:R-:W-:-:S04]  /*08e0*/  VIADD R7, R7, 0x6 ;  /* 0x0000000607077836 */ /* 0x000fc80000000000 */
[----:B------:R-:W-:-:S05]  /*08f0*/  IMAD R5, R7, R7, RZ ;  /* 0x0000000707057224 */ /* 0x000fca00078e02ff */
[----:B------:R-:W-:-:S13]  /*0900*/  ISETP.GT.AND P0, PT, R5, R6, PT ;  /* 0x000000060500720c */ /* 0x000fda0003f04270 */
[----:B------:R-:W-:Y:S05]  /*0910*/  @!P0 BRA `(.L_x_59) ;  /* 0xfffffffc00448947 */ /* 0x000fea000383ffff */
[----:B------:R-:W-:Y:S01]  /*0920*/  PLOP3.LUT P0, PT, PT, PT, PT, 0x8, 0x80 ;  /* 0x000000000080781c */ /* 0x000fe20003f0e170 */
[----:B------:R-:W-:-:S12]  /*0930*/  IMAD.MOV.U32 R5, RZ, RZ, 0x1 ;  /* 0x00000001ff057424 */ /* 0x000fd800078e00ff */
.L_x_58:
[----:B------:R-:W-:Y:S05]  /*0940*/  BSYNC.RECONVERGENT B0 ;  /* 0x0000000000007941 */ /* 0x000fea0003800200 */
.L_x_57:
[----:B------:R-:W0:Y:S01]  /*0950*/  S2UR UR5, SR_CgaCtaId ;  /* 0x00000000000579c3 */ /* 0x000e220000008800 */
[----:B------:R-:W-:Y:S01]  /*0960*/  UMOV UR4, 0x400 ;  /* 0x0000040000047882 */ /* 0x000fe20000000000 */
[C---:B------:R-:W-:Y:S01]  /*0970*/  ISETP.GT.U32.AND P2, PT, R13.reuse, 0x1ff, PT ;  /* 0x000001ff0d00780c */ /* 0x040fe20003f44070 */
[----:B------:R-:W-:Y:S01]  /*0980*/  BSSY.RECONVERGENT B0, `(.L_x_60) ;  /* 0x0000098000007945 */ /* 0x000fe20003800200 */
[C---:B------:R-:W-:Y:S02]  /*0990*/  ISETP.GT.U32.AND P3, PT, R13.reuse, 0xff, PT ;  /* 0x000000ff0d00780c */ /* 0x040fe40003f64070 */
[----:B------:R-:W-:Y:S02]  /*09a0*/  P2R R14, PR, RZ, 0x1 ;  /* 0x00000001ff0e7803 */ /* 0x000fe40000000000 */
[C---:B------:R-:W-:Y:S02]  /*09b0*/  ISETP.GT.U32.AND P0, PT, R13.reuse, 0x3f, PT ;  /* 0x0000003f0d00780c */ /* 0x040fe40003f04070 */
[----:B------:R-:W-:-:S02]  /*09c0*/  ISETP.GT.U32.AND P4, PT, R13, 0x7, PT ;  /* 0x000000070d00780c */ /* 0x000fc40003f84070 */
[C---:B------:R-:W-:Y:S02]  /*09d0*/  ISETP.GT.U32.AND P5, PT, R13.reuse, 0x3, PT ;  /* 0x000000030d00780c */ /* 0x040fe40003fa4070 */
[----:B------:R-:W-:Y:S01]  /*09e0*/  ISETP.GT.U32.AND P6, PT, R13, 0x1, PT ;  /* 0x000000010d00780c */ /* 0x000fe20003fc4070 */
[----:B0-----:R-:W-:-:S06]  /*09f0*/  ULEA UR4, UR5, UR4, 0x18 ;  /* 0x0000000405047291 */ /* 0x001fcc000f8ec0ff */
[----:B------:R-:W-:Y:S02]  /*0a00*/  LEA R6, R13, UR4, 0x3 ;  /* 0x000000040d067c11 */ /* 0x000fe4000f8e18ff */
[----:B------:R-:W-:-:S03]  /*0a10*/  LEA R7, R0, UR4, 0x3 ;  /* 0x0000000400077c11 */ /* 0x000fc6000f8e18ff */
[----:B------:R0:W-:Y:S02]  /*0a20*/  STS.64 [R6], R4 ;  /* 0x0000000406007388 */ /* 0x0001e40000000a00 */
[----:B0-----:R-:W-:Y:S01]  /*0a30*/  IMAD R4, R0, 0x8, R7 ;  /* 0x0000000800047824 */ /* 0x001fe200078e0207 */
[----:B------:R-:W-:Y:S08]  /*0a40*/  BAR.SYNC.DEFER_BLOCKING 0x0 ;  /* 0x0000000000007b1d */ /* 0x000ff00000010000 */
[----:B------:R-:W-:Y:S06]  /*0a50*/  BAR.SYNC.DEFER_BLOCKING 0x0 ;  /* 0x0000000000007b1d */ /* 0x000fec0000010000 */
[----:B------:R-:W0:Y:S02]  /*0a60*/  LDS.64 R8, [R6] ;  /* 0x0000000006087984 */ /* 0x000e240000000a00 */
[----:B0-----:R-:W-:-:S05]  /*0a70*/  IMAD.IADD R9, R8, 0x1, R9 ;  /* 0x0000000108097824 */ /* 0x001fca00078e0209 */
[----:B------:R-:W-:Y:S01]  /*0a80*/  STS [R6+0x4], R9 ;  /* 0x0000040906007388 */ /* 0x000fe20000000800 */
[----:B------:R-:W-:Y:S06]  /*0a90*/  BAR.SYNC.DEFER_BLOCKING 0x0 ;  /* 0x0000000000007b1d */ /* 0x000fec0000010000 */
[----:B------:R-:W-:Y:S04]  /*0aa0*/  @!P2 LDS R8, [R7+-0x4] ;  /* 0xfffffc000708a984 */ /* 0x000fe80000000800 */
[----:B------:R-:W0:Y:S02]  /*0ab0*/  @!P2 LDS R11, [R7+0x4] ;  /* 0x00000400070ba984 */ /* 0x000e240000000800 */
[----:B0-----:R-:W-:-:S05]  /*0ac0*/  @!P2 IADD3 R8, PT, PT, R8, R11, RZ ;  /* 0x0000000b0808a210 */ /* 0x001fca0007ffe0ff */
        /* <DEDUP_REMOVED lines=10> */
[----:B------:R-:W-:Y:S01]  /*0b70*/  ISETP.GT.U32.AND P3, PT, R13, 0xf, PT ;  /* 0x0000000f0d00780c */ /* 0x000fe20003f64070 */
[----:B0-----:R-:W-:-:S04]  /*0b80*/  IMAD R9, R0, 0x78, R7 ;  /* 0x0000007800097824 */ /* 0x001fc800078e0207 */
[----:B------:R-:W-:Y:S04]  /*0b90*/  @!P2 LDS R10, [R5+-0x4] ;  /* 0xfffffc00050aa984 */ /* 0x000fe80000000800 */
[----:B------:R-:W0:Y:S02]  /*0ba0*/  @!P2 LDS R11, [R5+0x1c] ;  /* 0x00001c00050ba984 */ /* 0x000e240000000800 */
[----:B0-----:R-:W-:-:S05]  /*0bb0*/  @!P2 IMAD.IADD R10, R10, 0x1, R11 ;  /* 0x000000010a0aa824 */ /* 0x001fca00078e020b */
[----:B------:R0:W-:Y:S01]  /*0bc0*/  @!P2 STS [R5+0x1c], R10 ;  /* 0x00001c0a0500a388 */ /* 0x0001e20000000800 */
[----:B------:R-:W-:Y:S01]  /*0bd0*/  BAR.SYNC.DEFER_BLOCKING 0x0 ;  /* 0x0000000000007b1d */ /* 0x000fe20000010000 */
[----:B------:R-:W-:Y:S01]  /*0be0*/  ISETP.GT.U32.AND P2, PT, R13, 0x1f, PT ;  /* 0x0000001f0d00780c */ /* 0x000fe20003f44070 */
[----:B0-----:R-:W-:-:S04]  /*0bf0*/  IMAD R10, R0, 0xf8, R7 ;  /* 0x000000f8000a7824 */ /* 0x001fc800078e0207 */
[----:B------:R-:W-:Y:S04]  /*0c00*/  @!P0 LDS R11, [R8+-0x4] ;  /* 0xfffffc00080b8984 */ /* 0x000fe80000000800 */
[----:B------:R-:W0:Y:S02]  /*0c10*/  @!P0 LDS R12, [R8+0x3c] ;  /* 0x00003c00080c8984 */ /* 0x000e240000000800 */
[----:B0-----:R-:W-:-:S05]  /*0c20*/  @!P0 IADD3 R11, PT, PT, R11, R12, RZ ;  /* 0x0000000c0b0b8210 */ /* 0x001fca0007ffe0ff */
        /* <DEDUP_REMOVED lines=98> */
[----:B------:R-:W0:Y:S02]  /*1250*/  LDS.64 R10, [R6] ;  /* 0x00000000060a7984 */ /* 0x000e240000000a00 */
[----:B0-----:R-:W-:Y:S01]  /*1260*/  IADD3 R13, PT, PT, R10, R11, RZ ;  /* 0x0000000b0a0d7210 */ /* 0x001fe20007ffe0ff */
[----:B------:R-:W-:-:S05]  /*1270*/  IMAD.MOV.U32 R12, RZ, RZ, R11 ;  /* 0x000000ffff0c7224 */ /* 0x000fca00078e000b */
[----:B------:R0:W-:Y:S01]  /*1280*/  STS.64 [R6], R12 ;  /* 0x0000000c06007388 */ /* 0x0001e20000000a00 */
[----:B------:R-:W-:Y:S06]  /*1290*/  BAR.SYNC.DEFER_BLOCKING 0x0 ;  /* 0x0000000000007b1d */ /* 0x000fec0000010000 */
[----:B------:R-:W-:Y:S05]  /*12a0*/  @P1 BRA `(.L_x_61) ;  /* 0x0000000000141947 */ /* 0x000fea0003800000 */
[----:B------:R-:W2:Y:S01]  /*12b0*/  LDG.E R7, desc[UR6][R2.64] ;  /* 0x0000000602077981 */ /* 0x000ea2000c1e1900 */
[----:B------:R-:W1:Y:S03]  /*12c0*/  LDC.64 R4, c[0x0][0x388] ;  /* 0x0000e200ff047b82 */ /* 0x000e660000000a00 */
[----:B------:R-:W1:Y:S02]  /*12d0*/  LDS R9, [R6] ;  /* 0x0000000006097984 */ /* 0x000e640000000800 */
[----:B-1----:R-:W-:-:S05]  /*12e0*/  IMAD.WIDE R4, R9, 0x4, R4 ;  /* 0x0000000409047825 */ /* 0x002fca00078e0204 */
[----:B--2---:R1:W-:Y:S02]  /*12f0*/  STG.E desc[UR6][R4.64], R7 ;  /* 0x0000000704007986 */ /* 0x0043e4000c101906 */
.L_x_61:
[----:B------:R-:W-:Y:S05]  /*1300*/  BSYNC.RECONVERGENT B0 ;  /* 0x0000000000007941 */ /* 0x000fea0003800200 */
.L_x_60:
[----:B------:R-:W-:Y:S05]  /*1310*/  @P0 EXIT ;  /* 0x000000000000094d */ /* 0x000fea0003800000 */
[----:B------:R-:W2:Y:S01]  /*1320*/  LDG.E R3, desc[UR6][R2.64+0x4] ;  /* 0x0000040602037981 */ /* 0x000ea2000c1e1900 */
[----:B-1----:R-:W1:Y:S03]  /*1330*/  LDC.64 R4, c[0x0][0x388] ;  /* 0x0000e200ff047b82 */ /* 0x002e660000000a00 */
[----:B------:R-:W1:Y:S02]  /*1340*/  LDS R7, [R6+0x4] ;  /* 0x0000040006077984 */ /* 0x000e640000000800 */
[----:B-1----:R-:W-:-:S05]  /*1350*/  IMAD.WIDE R4, R7, 0x4, R4 ;  /* 0x0000000407047825 */ /* 0x002fca00078e0204 */
[----:B--2---:R-:W-:Y:S01]  /*1360*/  STG.E desc[UR6][R4.64], R3 ;  /* 0x0000000304007986 */ /* 0x004fe2000c101906 */
[----:B------:R-:W-:Y:S05]  /*1370*/  EXIT ;  /* 0x000000000000794d */ /* 0x000fea0003800000 */
.L_x_62:
        /* <DEDUP_REMOVED lines=16> */
.L_x_67:


//--------------------- .nv.shared.reserved.0     --------------------------
	.section	.nv.shared.reserved.0,"aw",@nobits
	.weak		__nv_reservedSMEM_offset_0_alias
	.size		__nv_reservedSMEM_offset_0_alias, 0, 64
	.other		__nv_reservedSMEM_offset_0_alias,@"STO_CUDA_RESERVED_SHARED STV_DEFAULT"
__nv_reservedSMEM_offset_0_alias:
	.zero		0
	.zero		64


//--------------------- .nv.shared._Z15scanBlockTotalsPi --------------------------
	.section	.nv.shared._Z15scanBlockTotalsPi,"aw",@nobits
	.sectionflags	@""
	.align	4
.nv.shared._Z15scanBlockTotalsPi:
	.zero		9216


//--------------------- .nv.shared._Z21multiBlockPrimeKernelPiS_S_S_ --------------------------
	.section	.nv.shared._Z21multiBlockPrimeKernelPiS_S_S_,"aw",@nobits
	.sectionflags	@""
	.align	4
.nv.shared._Z21multiBlockPrimeKernelPiS_S_S_:
	.zero		9216


//--------------------- .nv.shared._Z34compactPrimesNoBankConflictsKernelPiS_ --------------------------
	.section	.nv.shared._Z34compactPrimesNoBankConflictsKernelPiS_,"aw",@nobits
	.sectionflags	@""
	.align	4
.nv.shared._Z34compactPrimesNoBankConflictsKernelPiS_:
	.zero		9472


//--------------------- .nv.shared._Z19compactPrimesKernelPiS_ --------------------------
	.section	.nv.shared._Z19compactPrimesKernelPiS_,"aw",@nobits
	.sectionflags	@""
	.align	4
.nv.shared._Z19compactPrimesKernelPiS_:
	.zero		9216


//--------------------- .nv.constant0._Z14assembleOutputPiS_S_S_S_ --------------------------
	.section	.nv.constant0._Z14assembleOutputPiS_S_S_S_,"a",@progbits
	.sectionflags	@""
	.align	4
.nv.constant0._Z14assembleOutputPiS_S_S_S_:
	.zero		936


//--------------------- .nv.constant0._Z15scanBlockTotalsPi --------------------------
	.section	.nv.constant0._Z15scanBlockTotalsPi,"a",@progbits
	.sectionflags	@""
	.align	4
.nv.constant0._Z15scanBlockTotalsPi:
	.zero		904


//--------------------- .nv.constant0._Z21multiBlockPrimeKernelPiS_S_S_ --------------------------
	.section	.nv.constant0._Z21multiBlockPrimeKernelPiS_S_S_,"a",@progbits
	.sectionflags	@""
	.align	4
.nv.constant0._Z21multiBlockPrimeKernelPiS_S_S_:
	.zero		928


//--------------------- .nv.constant0._Z34compactPrimesNoBankConflictsKernelPiS_ --------------------------
	.section	.nv.constant0._Z34compactPrimesNoBankConflictsKernelPiS_,"a",@progbits
	.sectionflags	@""
	.align	4
.nv.constant0._Z34compactPrimesNoBankConflictsKernelPiS_:
	.zero		912


//--------------------- .nv.constant0._Z19compactPrimesKernelPiS_ --------------------------
	.section	.nv.constant0._Z19compactPrimesKernelPiS_,"a",@progbits
	.sectionflags	@""
	.align	4
.nv.constant0._Z19compactPrimesKernelPiS_:
	.zero		912


//--------------------- SYMBOLS --------------------------

	.type		.nv.reservedSmem.offset0,@object
	.size		.nv.reservedSmem.offset0,0x4
	.type		.nv.reservedSmem.cap,@object
	.size		.nv.reservedSmem.cap,0x4
